//
// Generated by NVIDIA NVVM Compiler
//
// Compiler Build ID: CL-36424714
// Cuda compilation tools, release 13.0, V13.0.88
// Based on NVVM 20.0.0
//

.version 9.0
.target sm_100
.address_size 64

	// .globl	_Z20ngrav_3d_nograds_gpuiPKfS0_S0_S0_S0_iS0_S0_S0_S0_PfS1_S1_
// _ZZ20ngrav_3d_nograds_gpuiPKfS0_S0_S0_S0_iS0_S0_S0_S0_PfS1_S1_E4s_sx has been demoted
// _ZZ20ngrav_3d_nograds_gpuiPKfS0_S0_S0_S0_iS0_S0_S0_S0_PfS1_S1_E4s_sy has been demoted
// _ZZ20ngrav_3d_nograds_gpuiPKfS0_S0_S0_S0_iS0_S0_S0_S0_PfS1_S1_E4s_sz has been demoted
// _ZZ20ngrav_3d_nograds_gpuiPKfS0_S0_S0_S0_iS0_S0_S0_S0_PfS1_S1_E4s_ss has been demoted
// _ZZ20ngrav_3d_nograds_gpuiPKfS0_S0_S0_S0_iS0_S0_S0_S0_PfS1_S1_E4s_sr has been demoted

.visible .entry _Z20ngrav_3d_nograds_gpuiPKfS0_S0_S0_S0_iS0_S0_S0_S0_PfS1_S1_(
	.param .u32 _Z20ngrav_3d_nograds_gpuiPKfS0_S0_S0_S0_iS0_S0_S0_S0_PfS1_S1__param_0,
	.param .u64 .ptr .align 1 _Z20ngrav_3d_nograds_gpuiPKfS0_S0_S0_S0_iS0_S0_S0_S0_PfS1_S1__param_1,
	.param .u64 .ptr .align 1 _Z20ngrav_3d_nograds_gpuiPKfS0_S0_S0_S0_iS0_S0_S0_S0_PfS1_S1__param_2,
	.param .u64 .ptr .align 1 _Z20ngrav_3d_nograds_gpuiPKfS0_S0_S0_S0_iS0_S0_S0_S0_PfS1_S1__param_3,
	.param .u64 .ptr .align 1 _Z20ngrav_3d_nograds_gpuiPKfS0_S0_S0_S0_iS0_S0_S0_S0_PfS1_S1__param_4,
	.param .u64 .ptr .align 1 _Z20ngrav_3d_nograds_gpuiPKfS0_S0_S0_S0_iS0_S0_S0_S0_PfS1_S1__param_5,
	.param .u32 _Z20ngrav_3d_nograds_gpuiPKfS0_S0_S0_S0_iS0_S0_S0_S0_PfS1_S1__param_6,
	.param .u64 .ptr .align 1 _Z20ngrav_3d_nograds_gpuiPKfS0_S0_S0_S0_iS0_S0_S0_S0_PfS1_S1__param_7,
	.param .u64 .ptr .align 1 _Z20ngrav_3d_nograds_gpuiPKfS0_S0_S0_S0_iS0_S0_S0_S0_PfS1_S1__param_8,
	.param .u64 .ptr .align 1 _Z20ngrav_3d_nograds_gpuiPKfS0_S0_S0_S0_iS0_S0_S0_S0_PfS1_S1__param_9,
	.param .u64 .ptr .align 1 _Z20ngrav_3d_nograds_gpuiPKfS0_S0_S0_S0_iS0_S0_S0_S0_PfS1_S1__param_10,
	.param .u64 .ptr .align 1 _Z20ngrav_3d_nograds_gpuiPKfS0_S0_S0_S0_iS0_S0_S0_S0_PfS1_S1__param_11,
	.param .u64 .ptr .align 1 _Z20ngrav_3d_nograds_gpuiPKfS0_S0_S0_S0_iS0_S0_S0_S0_PfS1_S1__param_12,
	.param .u64 .ptr .align 1 _Z20ngrav_3d_nograds_gpuiPKfS0_S0_S0_S0_iS0_S0_S0_S0_PfS1_S1__param_13
)
{
	.reg .pred 	%p<4>;
	.reg .b32 	%r<50>;
	.reg .b32 	%f<117>;
	.reg .b64 	%rd<42>;
	// demoted variable
	.shared .align 4 .b8 _ZZ20ngrav_3d_nograds_gpuiPKfS0_S0_S0_S0_iS0_S0_S0_S0_PfS1_S1_E4s_sx[512];
	// demoted variable
	.shared .align 4 .b8 _ZZ20ngrav_3d_nograds_gpuiPKfS0_S0_S0_S0_iS0_S0_S0_S0_PfS1_S1_E4s_sy[512];
	// demoted variable
	.shared .align 4 .b8 _ZZ20ngrav_3d_nograds_gpuiPKfS0_S0_S0_S0_iS0_S0_S0_S0_PfS1_S1_E4s_sz[512];
	// demoted variable
	.shared .align 4 .b8 _ZZ20ngrav_3d_nograds_gpuiPKfS0_S0_S0_S0_iS0_S0_S0_S0_PfS1_S1_E4s_ss[512];
	// demoted variable
	.shared .align 4 .b8 _ZZ20ngrav_3d_nograds_gpuiPKfS0_S0_S0_S0_iS0_S0_S0_S0_PfS1_S1_E4s_sr[512];
	ld.param.u32 	%r17, [_Z20ngrav_3d_nograds_gpuiPKfS0_S0_S0_S0_iS0_S0_S0_S0_PfS1_S1__param_0];
	ld.param.u64 	%rd10, [_Z20ngrav_3d_nograds_gpuiPKfS0_S0_S0_S0_iS0_S0_S0_S0_PfS1_S1__param_1];
	ld.param.u64 	%rd11, [_Z20ngrav_3d_nograds_gpuiPKfS0_S0_S0_S0_iS0_S0_S0_S0_PfS1_S1__param_2];
	ld.param.u64 	%rd12, [_Z20ngrav_3d_nograds_gpuiPKfS0_S0_S0_S0_iS0_S0_S0_S0_PfS1_S1__param_3];
	ld.param.u64 	%rd13, [_Z20ngrav_3d_nograds_gpuiPKfS0_S0_S0_S0_iS0_S0_S0_S0_PfS1_S1__param_4];
	ld.param.u64 	%rd14, [_Z20ngrav_3d_nograds_gpuiPKfS0_S0_S0_S0_iS0_S0_S0_S0_PfS1_S1__param_5];
	ld.param.u32 	%r18, [_Z20ngrav_3d_nograds_gpuiPKfS0_S0_S0_S0_iS0_S0_S0_S0_PfS1_S1__param_6];
	ld.param.u64 	%rd15, [_Z20ngrav_3d_nograds_gpuiPKfS0_S0_S0_S0_iS0_S0_S0_S0_PfS1_S1__param_7];
	ld.param.u64 	%rd16, [_Z20ngrav_3d_nograds_gpuiPKfS0_S0_S0_S0_iS0_S0_S0_S0_PfS1_S1__param_8];
	ld.param.u64 	%rd17, [_Z20ngrav_3d_nograds_gpuiPKfS0_S0_S0_S0_iS0_S0_S0_S0_PfS1_S1__param_9];
	ld.param.u64 	%rd18, [_Z20ngrav_3d_nograds_gpuiPKfS0_S0_S0_S0_iS0_S0_S0_S0_PfS1_S1__param_10];
	ld.param.u64 	%rd20, [_Z20ngrav_3d_nograds_gpuiPKfS0_S0_S0_S0_iS0_S0_S0_S0_PfS1_S1__param_12];
	mov.u32 	%r19, %ctaid.x;
	shl.b32 	%r20, %r19, 7;
	mov.u32 	%r1, %tid.x;
	add.s32 	%r21, %r20, %r1;
	add.s32 	%r2, %r21, %r18;
	mov.u32 	%r22, %nctaid.y;
	div.u32 	%r3, %r17, %r22;
	setp.lt.s32 	%p1, %r3, 128;
	mov.f32 	%f113, 0f00000000;
	mov.f32 	%f112, %f113;
	mov.f32 	%f111, %f113;
	@%p1 bra 	$L__BB0_5;
	cvta.to.global.u64 	%rd22, %rd15;
	cvta.to.global.u64 	%rd23, %rd16;
	cvta.to.global.u64 	%rd24, %rd17;
	cvta.to.global.u64 	%rd25, %rd18;
	mov.u32 	%r24, %ctaid.y;
	mad.lo.s32 	%r4, %r3, %r24, %r1;
	shl.b32 	%r25, %r1, 2;
	mov.u32 	%r26, _ZZ20ngrav_3d_nograds_gpuiPKfS0_S0_S0_S0_iS0_S0_S0_S0_PfS1_S1_E4s_sx;
	add.s32 	%r5, %r26, %r25;
	mov.u32 	%r27, _ZZ20ngrav_3d_nograds_gpuiPKfS0_S0_S0_S0_iS0_S0_S0_S0_PfS1_S1_E4s_sy;
	add.s32 	%r6, %r27, %r25;
	mov.u32 	%r28, _ZZ20ngrav_3d_nograds_gpuiPKfS0_S0_S0_S0_iS0_S0_S0_S0_PfS1_S1_E4s_sz;
	add.s32 	%r7, %r28, %r25;
	mov.u32 	%r29, _ZZ20ngrav_3d_nograds_gpuiPKfS0_S0_S0_S0_iS0_S0_S0_S0_PfS1_S1_E4s_ss;
	add.s32 	%r8, %r29, %r25;
	mov.u32 	%r30, _ZZ20ngrav_3d_nograds_gpuiPKfS0_S0_S0_S0_iS0_S0_S0_S0_PfS1_S1_E4s_sr;
	add.s32 	%r9, %r30, %r25;
	mul.wide.s32 	%rd26, %r2, 4;
	add.s64 	%rd1, %rd22, %rd26;
	add.s64 	%rd2, %rd23, %rd26;
	add.s64 	%rd3, %rd24, %rd26;
	add.s64 	%rd4, %rd25, %rd26;
	shr.s32 	%r31, %r3, 31;
	shr.u32 	%r32, %r31, 25;
	add.s32 	%r33, %r3, %r32;
	shr.s32 	%r10, %r33, 7;
	cvta.to.global.u64 	%rd5, %rd10;
	cvta.to.global.u64 	%rd6, %rd11;
	cvta.to.global.u64 	%rd7, %rd12;
	cvta.to.global.u64 	%rd8, %rd13;
	cvta.to.global.u64 	%rd9, %rd14;
	mov.f32 	%f111, 0f00000000;
	mov.b32 	%r47, 0;
	mov.f32 	%f112, %f111;
	mov.f32 	%f113, %f111;
$L__BB0_2:
	bar.sync 	0;
	shl.b32 	%r36, %r47, 7;
	add.s32 	%r37, %r4, %r36;
	mul.wide.s32 	%rd27, %r37, 4;
	add.s64 	%rd28, %rd5, %rd27;
	ld.global.nc.f32 	%f19, [%rd28];
	st.shared.f32 	[%r5], %f19;
	add.s64 	%rd29, %rd6, %rd27;
	ld.global.nc.f32 	%f20, [%rd29];
	st.shared.f32 	[%r6], %f20;
	add.s64 	%rd30, %rd7, %rd27;
	ld.global.nc.f32 	%f21, [%rd30];
	st.shared.f32 	[%r7], %f21;
	add.s64 	%rd31, %rd8, %rd27;
	ld.global.nc.f32 	%f22, [%rd31];
	st.shared.f32 	[%r8], %f22;
	add.s64 	%rd32, %rd9, %rd27;
	ld.global.nc.f32 	%f23, [%rd32];
	st.shared.f32 	[%r9], %f23;
	bar.sync 	0;
	ld.global.nc.f32 	%f4, [%rd1];
	ld.global.nc.f32 	%f5, [%rd2];
	ld.global.nc.f32 	%f6, [%rd3];
	ld.global.nc.f32 	%f24, [%rd4];
	mov.u32 	%r38, _ZZ20ngrav_3d_nograds_gpuiPKfS0_S0_S0_S0_iS0_S0_S0_S0_PfS1_S1_E4s_ss;
	add.s32 	%r48, %r38, 8;
	mul.f32 	%f7, %f24, %f24;
	mov.b32 	%r49, 8;
$L__BB0_3:
	mov.u32 	%r39, _ZZ20ngrav_3d_nograds_gpuiPKfS0_S0_S0_S0_iS0_S0_S0_S0_PfS1_S1_E4s_sx;
	add.s32 	%r40, %r39, %r49;
	ld.shared.f32 	%f25, [%r40+-8];
	sub.f32 	%f26, %f25, %f4;
	mov.u32 	%r41, _ZZ20ngrav_3d_nograds_gpuiPKfS0_S0_S0_S0_iS0_S0_S0_S0_PfS1_S1_E4s_sy;
	add.s32 	%r42, %r41, %r49;
	ld.shared.f32 	%f27, [%r42+-8];
	sub.f32 	%f28, %f27, %f5;
	mov.u32 	%r43, _ZZ20ngrav_3d_nograds_gpuiPKfS0_S0_S0_S0_iS0_S0_S0_S0_PfS1_S1_E4s_sz;
	add.s32 	%r44, %r43, %r49;
	ld.shared.f32 	%f29, [%r44+-8];
	sub.f32 	%f30, %f29, %f6;
	mul.f32 	%f31, %f28, %f28;
	fma.rn.f32 	%f32, %f26, %f26, %f31;
	fma.rn.f32 	%f33, %f30, %f30, %f32;
	mov.u32 	%r45, _ZZ20ngrav_3d_nograds_gpuiPKfS0_S0_S0_S0_iS0_S0_S0_S0_PfS1_S1_E4s_sr;
	add.s32 	%r46, %r45, %r49;
	ld.shared.f32 	%f34, [%r46+-8];
	fma.rn.f32 	%f35, %f34, %f34, %f33;
	add.f32 	%f36, %f7, %f35;
	rsqrt.approx.f32 	%f37, %f36;
	mul.f32 	%f38, %f37, %f37;
	ld.shared.f32 	%f39, [%r48+-8];
	mul.f32 	%f40, %f37, %f39;
	mul.f32 	%f41, %f38, %f40;
	fma.rn.f32 	%f42, %f26, %f41, %f113;
	fma.rn.f32 	%f43, %f28, %f41, %f112;
	fma.rn.f32 	%f44, %f30, %f41, %f111;
	ld.shared.f32 	%f45, [%r40+-4];
	sub.f32 	%f46, %f45, %f4;
	ld.shared.f32 	%f47, [%r42+-4];
	sub.f32 	%f48, %f47, %f5;
	ld.shared.f32 	%f49, [%r44+-4];
	sub.f32 	%f50, %f49, %f6;
	mul.f32 	%f51, %f48, %f48;
	fma.rn.f32 	%f52, %f46, %f46, %f51;
	fma.rn.f32 	%f53, %f50, %f50, %f52;
	ld.shared.f32 	%f54, [%r46+-4];
	fma.rn.f32 	%f55, %f54, %f54, %f53;
	add.f32 	%f56, %f7, %f55;
	rsqrt.approx.f32 	%f57, %f56;
	mul.f32 	%f58, %f57, %f57;
	ld.shared.f32 	%f59, [%r48+-4];
	mul.f32 	%f60, %f57, %f59;
	mul.f32 	%f61, %f58, %f60;
	fma.rn.f32 	%f62, %f46, %f61, %f42;
	fma.rn.f32 	%f63, %f48, %f61, %f43;
	fma.rn.f32 	%f64, %f50, %f61, %f44;
	ld.shared.f32 	%f65, [%r40];
	sub.f32 	%f66, %f65, %f4;
	ld.shared.f32 	%f67, [%r42];
	sub.f32 	%f68, %f67, %f5;
	ld.shared.f32 	%f69, [%r44];
	sub.f32 	%f70, %f69, %f6;
	mul.f32 	%f71, %f68, %f68;
	fma.rn.f32 	%f72, %f66, %f66, %f71;
	fma.rn.f32 	%f73, %f70, %f70, %f72;
	ld.shared.f32 	%f74, [%r46];
	fma.rn.f32 	%f75, %f74, %f74, %f73;
	add.f32 	%f76, %f7, %f75;
	rsqrt.approx.f32 	%f77, %f76;
	mul.f32 	%f78, %f77, %f77;
	ld.shared.f32 	%f79, [%r48];
	mul.f32 	%f80, %f77, %f79;
	mul.f32 	%f81, %f78, %f80;
	fma.rn.f32 	%f82, %f66, %f81, %f62;
	fma.rn.f32 	%f83, %f68, %f81, %f63;
	fma.rn.f32 	%f84, %f70, %f81, %f64;
	ld.shared.f32 	%f85, [%r40+4];
	sub.f32 	%f86, %f85, %f4;
	ld.shared.f32 	%f87, [%r42+4];
	sub.f32 	%f88, %f87, %f5;
	ld.shared.f32 	%f89, [%r44+4];
	sub.f32 	%f90, %f89, %f6;
	mul.f32 	%f91, %f88, %f88;
	fma.rn.f32 	%f92, %f86, %f86, %f91;
	fma.rn.f32 	%f93, %f90, %f90, %f92;
	ld.shared.f32 	%f94, [%r46+4];
	fma.rn.f32 	%f95, %f94, %f94, %f93;
	add.f32 	%f96, %f7, %f95;
	rsqrt.approx.f32 	%f97, %f96;
	mul.f32 	%f98, %f97, %f97;
	ld.shared.f32 	%f99, [%r48+4];
	mul.f32 	%f100, %f97, %f99;
	mul.f32 	%f101, %f98, %f100;
	fma.rn.f32 	%f113, %f86, %f101, %f82;
	fma.rn.f32 	%f112, %f88, %f101, %f83;
	fma.rn.f32 	%f111, %f90, %f101, %f84;
	add.s32 	%r49, %r49, 16;
	add.s32 	%r48, %r48, 16;
	setp.ne.s32 	%p2, %r49, 520;
	@%p2 bra 	$L__BB0_3;
	add.s32 	%r47, %r47, 1;
	setp.ne.s32 	%p3, %r47, %r10;
	@%p3 bra 	$L__BB0_2;
$L__BB0_5:
	ld.param.u64 	%rd41, [_Z20ngrav_3d_nograds_gpuiPKfS0_S0_S0_S0_iS0_S0_S0_S0_PfS1_S1__param_13];
	ld.param.u64 	%rd40, [_Z20ngrav_3d_nograds_gpuiPKfS0_S0_S0_S0_iS0_S0_S0_S0_PfS1_S1__param_11];
	cvta.to.global.u64 	%rd33, %rd40;
	cvta.to.global.u64 	%rd34, %rd20;
	cvta.to.global.u64 	%rd35, %rd41;
	mul.wide.s32 	%rd36, %r2, 4;
	add.s64 	%rd37, %rd33, %rd36;
	div.rn.f32 	%f102, %f113, 0f41490FDB;
	atom.global.add.f32 	%f103, [%rd37], %f102;
	add.s64 	%rd38, %rd34, %rd36;
	div.rn.f32 	%f104, %f112, 0f41490FDB;
	atom.global.add.f32 	%f105, [%rd38], %f104;
	add.s64 	%rd39, %rd35, %rd36;
	div.rn.f32 	%f106, %f111, 0f41490FDB;
	atom.global.add.f32 	%f107, [%rd39], %f106;
	ret;

}


// ===== COMPILED SASS (sm_100) =====

	.target	sm_100

	.elftype	@"ET_EXEC"


//--------------------- .note.nv.tkinfo           --------------------------
	.section	.note.nv.tkinfo,"",@"SHT_NOTE"
	.sectionflags	@"SHF_NOTE_NV_TKINFO"
	.tkinfo
        /*0018*/ 	.word	0x00000002
        /*0030*/ 	.string	""
        /*0030*/ 	.string	"ptxas"
        /*0030*/ 	.string	"Cuda compilation tools, release 13.0, V13.0.88"
        /*0030*/ 	.string	"Build cuda_13.0.r13.0/compiler.36424714_0"
        /*0030*/ 	.string	"-arch sm_100 -m 64 "



//--------------------- .note.nv.cuinfo           --------------------------
	.section	.note.nv.cuinfo,"",@"SHT_NOTE"
	.sectionflags	@"SHF_NOTE_NV_CUINFO"
        /*0018*/ 	.short	0x0002
        /*001a*/ 	.short	0x0064
        /*001c*/ 	.short	0x0082
	.zero		2


//--------------------- .nv.info                  --------------------------
	.section	.nv.info,"",@"SHT_CUDA_INFO"
	.align	4


	//----- nvinfo : EIATTR_REGCOUNT
	.align		4
        /*0000*/ 	.byte	0x04, 0x2f
        /*0002*/ 	.short	(.L_1 - .L_0)
	.align		4
.L_0:
        /*0004*/ 	.word	index@(_Z20ngrav_3d_nograds_gpuiPKfS0_S0_S0_S0_iS0_S0_S0_S0_PfS1_S1_)
        /*0008*/ 	.word	0x00000028


	//----- nvinfo : EIATTR_FRAME_SIZE
	.align		4
.L_1:
        /*000c*/ 	.byte	0x04, 0x11
        /*000e*/ 	.short	(.L_3 - .L_2)
	.align		4
.L_2:
        /*0010*/ 	.word	index@($__internal_0_$__cuda_sm3x_div_rn_noftz_f32_slowpath)
        /*0014*/ 	.word	0x00000000


	//----- nvinfo : EIATTR_FRAME_SIZE
	.align		4
.L_3:
        /*0018*/ 	.byte	0x04, 0x11
        /*001a*/ 	.short	(.L_5 - .L_4)
	.align		4
.L_4:
        /*001c*/ 	.word	index@(_Z20ngrav_3d_nograds_gpuiPKfS0_S0_S0_S0_iS0_S0_S0_S0_PfS1_S1_)
        /*0020*/ 	.word	0x00000000


	//----- nvinfo : EIATTR_MIN_STACK_SIZE
	.align		4
.L_5:
        /*0024*/ 	.byte	0x04, 0x12
        /*0026*/ 	.short	(.L_7 - .L_6)
	.align		4
.L_6:
        /*0028*/ 	.word	index@(_Z20ngrav_3d_nograds_gpuiPKfS0_S0_S0_S0_iS0_S0_S0_S0_PfS1_S1_)
        /*002c*/ 	.word	0x00000000
.L_7:


//--------------------- .nv.compat                --------------------------
	.section	.nv.compat,"",@"SHT_CUDA_COMPAT_INFO"
	.align	4
        /*0000*/ 	.byte	0x02, 0x09, 0x00, 0x00, 0x02, 0x02, 0x01, 0x00, 0x02, 0x05, 0x05, 0x00, 0x03, 0x07, 0x01, 0x01
        /*0010*/ 	.byte	0x02, 0x03, 0x00, 0x00, 0x02, 0x06, 0x01, 0x00, 0x04, 0x0b, 0x08, 0x00, 0x01, 0x00, 0x00, 0x00
        /*0020*/ 	.byte	0x00, 0x00, 0x00, 0x00


//--------------------- .nv.info._Z20ngrav_3d_nograds_gpuiPKfS0_S0_S0_S0_iS0_S0_S0_S0_PfS1_S1_ --------------------------
	.section	.nv.info._Z20ngrav_3d_nograds_gpuiPKfS0_S0_S0_S0_iS0_S0_S0_S0_PfS1_S1_,"",@"SHT_CUDA_INFO"
	.sectionflags	@""
	.align	4


	//----- nvinfo : EIATTR_CUDA_API_VERSION
	.align		4
        /*0000*/ 	.byte	0x04, 0x37
        /*0002*/ 	.short	(.L_9 - .L_8)
.L_8:
        /*0004*/ 	.word	0x00000082


	//----- nvinfo : EIATTR_KPARAM_INFO
	.align		4
.L_9:
        /*0008*/ 	.byte	0x04, 0x17
        /*000a*/ 	.short	(.L_11 - .L_10)
.L_10:
        /*000c*/ 	.word	0x00000000
        /*0010*/ 	.short	0x000d
        /*0012*/ 	.short	0x0068
        /*0014*/ 	.byte	0x00, 0xf5, 0x21, 0x00


	//----- nvinfo : EIATTR_KPARAM_INFO
	.align		4
.L_11:
        /*0018*/ 	.byte	0x04, 0x17
        /*001a*/ 	.short	(.L_13 - .L_12)
.L_12:
        /*001c*/ 	.word	0x00000000
        /*0020*/ 	.short	0x000c
        /*0022*/ 	.short	0x0060
        /*0024*/ 	.byte	0x00, 0xf5, 0x21, 0x00


	//----- nvinfo : EIATTR_KPARAM_INFO
	.align		4
.L_13:
        /*0028*/ 	.byte	0x04, 0x17
        /*002a*/ 	.short	(.L_15 - .L_14)
.L_14:
        /*002c*/ 	.word	0x00000000
        /*0030*/ 	.short	0x000b
        /*0032*/ 	.short	0x0058
        /*0034*/ 	.byte	0x00, 0xf5, 0x21, 0x00


	//----- nvinfo : EIATTR_KPARAM_INFO
	.align		4
.L_15:
        /*0038*/ 	.byte	0x04, 0x17
        /*003a*/ 	.short	(.L_17 - .L_16)
.L_16:
        /*003c*/ 	.word	0x00000000
        /*0040*/ 	.short	0x000a
        /*0042*/ 	.short	0x0050
        /*0044*/ 	.byte	0x00, 0xf5, 0x21, 0x00


	//----- nvinfo : EIATTR_KPARAM_INFO
	.align		4
.L_17:
        /*0048*/ 	.byte	0x04, 0x17
        /*004a*/ 	.short	(.L_19 - .L_18)
.L_18:
        /*004c*/ 	.word	0x00000000
        /*0050*/ 	.short	0x0009
        /*0052*/ 	.short	0x0048
        /*0054*/ 	.byte	0x00, 0xf5, 0x21, 0x00


	//----- nvinfo : EIATTR_KPARAM_INFO
	.align		4
.L_19:
        /*0058*/ 	.byte	0x04, 0x17
        /*005a*/ 	.short	(.L_21 - .L_20)
.L_20:
        /*005c*/ 	.word	0x00000000
        /*0060*/ 	.short	0x0008
        /*0062*/ 	.short	0x0040
        /*0064*/ 	.byte	0x00, 0xf5, 0x21, 0x00


	//----- nvinfo : EIATTR_KPARAM_INFO
	.align		4
.L_21:
        /*0068*/ 	.byte	0x04, 0x17
        /*006a*/ 	.short	(.L_23 - .L_22)
.L_22:
        /*006c*/ 	.word	0x00000000
        /*0070*/ 	.short	0x0007
        /*0072*/ 	.short	0x0038
        /*0074*/ 	.byte	0x00, 0xf5, 0x21, 0x00


	//----- nvinfo : EIATTR_KPARAM_INFO
	.align		4
.L_23:
        /*0078*/ 	.byte	0x04, 0x17
        /*007a*/ 	.short	(.L_25 - .L_24)
.L_24:
        /*007c*/ 	.word	0x00000000
        /*0080*/ 	.short	0x0006
        /*0082*/ 	.short	0x0030
        /*0084*/ 	.byte	0x00, 0xf0, 0x11, 0x00


	//----- nvinfo : EIATTR_KPARAM_INFO
	.align		4
.L_25:
        /*0088*/ 	.byte	0x04, 0x17
        /*008a*/ 	.short	(.L_27 - .L_26)
.L_26:
        /*008c*/ 	.word	0x00000000
        /*0090*/ 	.short	0x0005
        /*0092*/ 	.short	0x0028
        /*0094*/ 	.byte	0x00, 0xf5, 0x21, 0x00


	//----- nvinfo : EIATTR_KPARAM_INFO
	.align		4
.L_27:
        /*0098*/ 	.byte	0x04, 0x17
        /*009a*/ 	.short	(.L_29 - .L_28)
.L_28:
        /*009c*/ 	.word	0x00000000
        /*00a0*/ 	.short	0x0004
        /*00a2*/ 	.short	0x0020
        /*00a4*/ 	.byte	0x00, 0xf5, 0x21, 0x00


	//----- nvinfo : EIATTR_KPARAM_INFO
	.align		4
.L_29:
        /*00a8*/ 	.byte	0x04, 0x17
        /*00aa*/ 	.short	(.L_31 - .L_30)
.L_30:
        /*00ac*/ 	.word	0x00000000
        /*00b0*/ 	.short	0x0003
        /*00b2*/ 	.short	0x0018
        /*00b4*/ 	.byte	0x00, 0xf5, 0x21, 0x00


	//----- nvinfo : EIATTR_KPARAM_INFO
	.align		4
.L_31:
        /*00b8*/ 	.byte	0x04, 0x17
        /*00ba*/ 	.short	(.L_33 - .L_32)
.L_32:
        /*00bc*/ 	.word	0x00000000
        /*00c0*/ 	.short	0x0002
        /*00c2*/ 	.short	0x0010
        /*00c4*/ 	.byte	0x00, 0xf5, 0x21, 0x00


	//----- nvinfo : EIATTR_KPARAM_INFO
	.align		4
.L_33:
        /*00c8*/ 	.byte	0x04, 0x17
        /*00ca*/ 	.short	(.L_35 - .L_34)
.L_34:
        /*00cc*/ 	.word	0x00000000
        /*00d0*/ 	.short	0x0001
        /*00d2*/ 	.short	0x0008
        /*00d4*/ 	.byte	0x00, 0xf5, 0x21, 0x00


	//----- nvinfo : EIATTR_KPARAM_INFO
	.align		4
.L_35:
        /*00d8*/ 	.byte	0x04, 0x17
        /*00da*/ 	.short	(.L_37 - .L_36)
.L_36:
        /*00dc*/ 	.word	0x00000000
        /*00e0*/ 	.short	0x0000
        /*00e2*/ 	.short	0x0000
        /*00e4*/ 	.byte	0x00, 0xf0, 0x11, 0x00


	//----- nvinfo : EIATTR_SPARSE_MMA_MASK
	.align		4
.L_37:
        /*00e8*/ 	.byte	0x03, 0x50
        /*00ea*/ 	.short	0x0000


	//----- nvinfo : EIATTR_MAXREG_COUNT
	.align		4
        /*00ec*/ 	.byte	0x03, 0x1b
        /*00ee*/ 	.short	0x00ff


	//----- nvinfo : EIATTR_NUM_BARRIERS
	.align		4
        /*00f0*/ 	.byte	0x02, 0x4c
        /*00f2*/ 	.byte	0x01
	.zero		1


	//----- nvinfo : EIATTR_MERCURY_ISA_VERSION
	.align		4
        /*00f4*/ 	.byte	0x03, 0x5f
        /*00f6*/ 	.short	0x0101


	//----- nvinfo : EIATTR_VRC_CTA_INIT_COUNT
	.align		4
        /*00f8*/ 	.byte	0x02, 0x4a
	.zero		1
	.zero		1


	//----- nvinfo : EIATTR_EXIT_INSTR_OFFSETS
	.align		4
        /*00fc*/ 	.byte	0x04, 0x1c
        /*00fe*/ 	.short	(.L_39 - .L_38)


	//   ....[0]....
.L_38:
        /*0100*/ 	.word	0x00000f60


	//----- nvinfo : EIATTR_CRS_STACK_SIZE
	.align		4
.L_39:
        /*0104*/ 	.byte	0x04, 0x1e
        /*0106*/ 	.short	(.L_41 - .L_40)
.L_40:
        /*0108*/ 	.word	0x00000000


	//----- nvinfo : EIATTR_CBANK_PARAM_SIZE
	.align		4
.L_41:
        /*010c*/ 	.byte	0x03, 0x19
        /*010e*/ 	.short	0x0070


	//----- nvinfo : EIATTR_PARAM_CBANK
	.align		4
        /*0110*/ 	.byte	0x04, 0x0a
        /*0112*/ 	.short	(.L_43 - .L_42)
	.align		4
.L_42:
        /*0114*/ 	.word	index@(.nv.constant0._Z20ngrav_3d_nograds_gpuiPKfS0_S0_S0_S0_iS0_S0_S0_S0_PfS1_S1_)
        /*0118*/ 	.short	0x0380
        /*011a*/ 	.short	0x0070


	//----- nvinfo : EIATTR_SW_WAR
	.align		4
.L_43:
        /*011c*/ 	.byte	0x04, 0x36
        /*011e*/ 	.short	(.L_45 - .L_44)
.L_44:
        /*0120*/ 	.word	0x00000008
.L_45:


//--------------------- .nv.callgraph             --------------------------
	.section	.nv.callgraph,"",@"SHT_CUDA_CALLGRAPH"
	.align	4
	.sectionentsize	8
	.align		4
        /*0000*/ 	.word	0x00000000
	.align		4
        /*0004*/ 	.word	0xffffffff
	.align		4
        /*0008*/ 	.word	0x00000000
	.align		4
        /*000c*/ 	.word	0xfffffffe
	.align		4
        /*0010*/ 	.word	0x00000000
	.align		4
        /*0014*/ 	.word	0xfffffffd
	.align		4
        /*0018*/ 	.word	0x00000000
	.align		4
        /*001c*/ 	.word	0xfffffffc


//--------------------- .text._Z20ngrav_3d_nograds_gpuiPKfS0_S0_S0_S0_iS0_S0_S0_S0_PfS1_S1_ --------------------------
	.section	.text._Z20ngrav_3d_nograds_gpuiPKfS0_S0_S0_S0_iS0_S0_S0_S0_PfS1_S1_,"ax",@progbits
	.align	128
        .global         _Z20ngrav_3d_nograds_gpuiPKfS0_S0_S0_S0_iS0_S0_S0_S0_PfS1_S1_
        .type           _Z20ngrav_3d_nograds_gpuiPKfS0_S0_S0_S0_iS0_S0_S0_S0_PfS1_S1_,@function
        .size           _Z20ngrav_3d_nograds_gpuiPKfS0_S0_S0_S0_iS0_S0_S0_S0_PfS1_S1_,(.L_x_21 - _Z20ngrav_3d_nograds_gpuiPKfS0_S0_S0_S0_iS0_S0_S0_S0_PfS1_S1_)
        .other          _Z20ngrav_3d_nograds_gpuiPKfS0_S0_S0_S0_iS0_S0_S0_S0_PfS1_S1_,@"STO_CUDA_ENTRY STV_DEFAULT"
_Z20ngrav_3d_nograds_gpuiPKfS0_S0_S0_S0_iS0_S0_S0_S0_PfS1_S1_:
.text._Z20ngrav_3d_nograds_gpuiPKfS0_S0_S0_S0_iS0_S0_S0_S0_PfS1_S1_:
[----:B------:R-:W-:Y:S01]  /*0000*/  LDC R1, c[0x0][0x37c] ;  /* 0x0000df00ff017b82 */ /* 0x000fe20000000800 */
[----:B------:R-:W0:Y:S07]  /*0010*/  LDCU UR4, c[0x0][0x374] ;  /* 0x00006e80ff0477ac */ /* 0x000e2e0008000800 */
[----:B------:R-:W1:Y:S01]  /*0020*/  LDC R4, c[0x0][0x380] ;  /* 0x0000e000ff047b82 */ /* 0x000e620000000800 */
[----:B------:R-:W2:Y:S01]  /*0030*/  S2R R8, SR_TID.X ;  /* 0x0000000000087919 */ /* 0x000ea20000002100 */
[----:B------:R-:W-:Y:S01]  /*0040*/  MOV R26, RZ ;  /* 0x000000ff001a7202 */ /* 0x000fe20000000f00 */
[----:B------:R-:W3:Y:S01]  /*0050*/  LDCU UR5, c[0x0][0x3b0] ;  /* 0x00007600ff0577ac */ /* 0x000ee20008000800 */
[----:B------:R-:W4:Y:S01]  /*0060*/  LDCU.64 UR10, c[0x0][0x358] ;  /* 0x00006b00ff0a77ac */ /* 0x000f220008000a00 */
[----:B0-----:R-:W0:Y:S01]  /*0070*/  I2F.U32.RP R0, UR4 ;  /* 0x0000000400007d06 */ /* 0x001e220008209000 */
[----:B------:R-:W-:-:S07]  /*0080*/  ISETP.NE.U32.AND P2, PT, RZ, UR4, PT ;  /* 0x00000004ff007c0c */ /* 0x000fce000bf45070 */
[----:B0-----:R-:W0:Y:S02]  /*0090*/  MUFU.RCP R0, R0 ;  /* 0x0000000000007308 */ /* 0x001e240000001000 */
[----:B0-----:R-:W-:-:S06]  /*00a0*/  IADD3 R2, PT, PT, R0, 0xffffffe, RZ ;  /* 0x0ffffffe00027810 */ /* 0x001fcc0007ffe0ff */
[----:B------:R0:W5:Y:S02]  /*00b0*/  F2I.FTZ.U32.TRUNC.NTZ R3, R2 ;  /* 0x0000000200037305 */ /* 0x000164000021f000 */
[----:B0-----:R-:W-:Y:S01]  /*00c0*/  HFMA2 R2, -RZ, RZ, 0, 0 ;  /* 0x00000000ff027431 */ /* 0x001fe200000001ff */
[----:B-----5:R-:W-:-:S05]  /*00d0*/  IADD3 R5, PT, PT, RZ, -R3, RZ ;  /* 0x80000003ff057210 */ /* 0x020fca0007ffe0ff */
[----:B------:R-:W-:-:S04]  /*00e0*/  IMAD R5, R5, UR4, RZ ;  /* 0x0000000405057c24 */ /* 0x000fc8000f8e02ff */
[----:B------:R-:W-:Y:S01]  /*00f0*/  IMAD.HI.U32 R3, R3, R5, R2 ;  /* 0x0000000503037227 */ /* 0x000fe200078e0002 */
[----:B------:R-:W-:-:S05]  /*0100*/  MOV R2, RZ ;  /* 0x000000ff00027202 */ /* 0x000fca0000000f00 */
[----:B-1----:R-:W-:-:S05]  /*0110*/  IMAD.HI.U32 R9, R3, R4, RZ ;  /* 0x0000000403097227 */ /* 0x002fca00078e00ff */
[----:B------:R-:W-:-:S05]  /*0120*/  IADD3 R3, PT, PT, -R9, RZ, RZ ;  /* 0x000000ff09037210 */ /* 0x000fca0007ffe1ff */
[----:B------:R-:W-:Y:S02]  /*0130*/  IMAD R0, R3, UR4, R4 ;  /* 0x0000000403007c24 */ /* 0x000fe4000f8e0204 */
[----:B------:R-:W2:Y:S03]  /*0140*/  S2R R3, SR_CTAID.X ;  /* 0x0000000000037919 */ /* 0x000ea60000002500 */
[----:B------:R-:W-:-:S13]  /*0150*/  ISETP.GE.U32.AND P0, PT, R0, UR4, PT ;  /* 0x0000000400007c0c */ /* 0x000fda000bf06070 */
[----:B------:R-:W-:Y:S02]  /*0160*/  @P0 IADD3 R0, PT, PT, R0, -UR4, RZ ;  /* 0x8000000400000c10 */ /* 0x000fe4000fffe0ff */
[----:B------:R-:W-:Y:S02]  /*0170*/  @P0 IADD3 R9, PT, PT, R9, 0x1, RZ ;  /* 0x0000000109090810 */ /* 0x000fe40007ffe0ff */
[----:B------:R-:W-:Y:S01]  /*0180*/  ISETP.GE.U32.AND P1, PT, R0, UR4, PT ;  /* 0x0000000400007c0c */ /* 0x000fe2000bf26070 */
[----:B------:R-:W-:Y:S01]  /*0190*/  HFMA2 R0, -RZ, RZ, 0, 0 ;  /* 0x00000000ff007431 */ /* 0x000fe200000001ff */
[----:B--2---:R-:W-:-:S11]  /*01a0*/  LEA R3, R3, R8, 0x7 ;  /* 0x0000000803037211 */ /* 0x004fd600078e38ff */
[----:B------:R-:W-:Y:S02]  /*01b0*/  @P1 IADD3 R9, PT, PT, R9, 0x1, RZ ;  /* 0x0000000109091810 */ /* 0x000fe40007ffe0ff */
[----:B------:R-:W-:Y:S02]  /*01c0*/  @!P2 LOP3.LUT R9, RZ, UR4, RZ, 0x33, !PT ;  /* 0x00000004ff09ac12 */ /* 0x000fe4000f8e33ff */
[----:B---3--:R-:W-:Y:S02]  /*01d0*/  IADD3 R3, PT, PT, R3, UR5, RZ ;  /* 0x0000000503037c10 */ /* 0x008fe4000fffe0ff */
[----:B------:R-:W-:-:S13]  /*01e0*/  ISETP.GE.AND P0, PT, R9, 0x80, PT ;  /* 0x000000800900780c */ /* 0x000fda0003f06270 */
[----:B----4-:R-:W-:Y:S05]  /*01f0*/  @!P0 BRA `(.L_x_0) ;  /* 0x00000008008c8947 */ /* 0x010fea0003800000 */
[----:B------:R-:W0:Y:S08]  /*0200*/  LDC.64 R10, c[0x0][0x3b8] ;  /* 0x0000ee00ff0a7b82 */ /* 0x000e300000000a00 */
[----:B------:R-:W1:Y:S08]  /*0210*/  LDC.64 R12, c[0x0][0x3c0] ;  /* 0x0000f000ff0c7b82 */ /* 0x000e700000000a00 */
[----:B------:R-:W2:Y:S08]  /*0220*/  LDC.64 R14, c[0x0][0x3c8] ;  /* 0x0000f200ff0e7b82 */ /* 0x000eb00000000a00 */
[----:B------:R-:W3:Y:S01]  /*0230*/  LDC.64 R16, c[0x0][0x3d0] ;  /* 0x0000f400ff107b82 */ /* 0x000ee20000000a00 */
[----:B0-----:R-:W-:-:S05]  /*0240*/  IMAD.WIDE R10, R3, 0x4, R10 ;  /* 0x00000004030a7825 */ /* 0x001fca00078e020a */
[----:B------:R0:W5:Y:S01]  /*0250*/  LDG.E.CONSTANT R4, desc[UR10][R10.64] ;  /* 0x0000000a0a047981 */ /* 0x000162000c1e9900 */
[----:B-1----:R-:W-:-:S05]  /*0260*/  IMAD.WIDE R12, R3, 0x4, R12 ;  /* 0x00000004030c7825 */ /* 0x002fca00078e020c */
[----:B------:R0:W5:Y:S01]  /*0270*/  LDG.E.CONSTANT R5, desc[UR10][R12.64] ;  /* 0x0000000a0c057981 */ /* 0x000162000c1e9900 */
[----:B--2---:R-:W-:-:S05]  /*0280*/  IMAD.WIDE R14, R3, 0x4, R14 ;  /* 0x00000004030e7825 */ /* 0x004fca00078e020e */
[----:B------:R0:W5:Y:S01]  /*0290*/  LDG.E.CONSTANT R6, desc[UR10][R14.64] ;  /* 0x0000000a0e067981 */ /* 0x000162000c1e9900 */
[----:B---3--:R-:W-:-:S05]  /*02a0*/  IMAD.WIDE R16, R3, 0x4, R16 ;  /* 0x0000000403107825 */ /* 0x008fca00078e0210 */
[----:B------:R0:W5:Y:S01]  /*02b0*/  LDG.E.CONSTANT R7, desc[UR10][R16.64] ;  /* 0x0000000a10077981 */ /* 0x000162000c1e9900 */
[----:B------:R-:W1:Y:S08]  /*02c0*/  S2UR UR8, SR_CgaCtaId ;  /* 0x00000000000879c3 */ /* 0x000e700000008800 */
[----:B------:R-:W2:Y:S01]  /*02d0*/  S2UR UR12, SR_CTAID.Y ;  /* 0x00000000000c79c3 */ /* 0x000ea20000002600 */
[----:B------:R-:W-:-:S02]  /*02e0*/  UMOV UR4, 0x400 ;  /* 0x0000040000047882 */ /* 0x000fc40000000000 */
[----:B------:R-:W-:Y:S02]  /*02f0*/  UIADD3 UR5, UPT, UPT, UR4, 0x200, URZ ;  /* 0x0000020004057890 */ /* 0x000fe4000fffe0ff */
[----:B------:R-:W-:Y:S02]  /*0300*/  UIADD3 UR6, UPT, UPT, UR4, 0x400, URZ ;  /* 0x0000040004067890 */ /* 0x000fe4000fffe0ff */
[----:B------:R-:W-:Y:S01]  /*0310*/  UIADD3 UR7, UPT, UPT, UR4, 0x600, URZ ;  /* 0x0000060004077890 */ /* 0x000fe2000fffe0ff */
[----:B------:R-:W-:Y:S01]  /*0320*/  SHF.R.S32.HI R18, RZ, 0x1f, R9 ;  /* 0x0000001fff127819 */ /* 0x000fe20000011409 */
[----:B-1----:R-:W-:Y:S02]  /*0330*/  ULEA UR9, UR8, UR4, 0x18 ;  /* 0x0000000408097291 */ /* 0x002fe4000f8ec0ff */
[----:B------:R-:W-:Y:S02]  /*0340*/  UIADD3 UR4, UPT, UPT, UR4, 0x800, URZ ;  /* 0x0000080004047890 */ /* 0x000fe4000fffe0ff */
[----:B------:R-:W-:-:S02]  /*0350*/  ULEA UR5, UR8, UR5, 0x18 ;  /* 0x0000000508057291 */ /* 0x000fc4000f8ec0ff */
[----:B------:R-:W-:Y:S02]  /*0360*/  ULEA UR6, UR8, UR6, 0x18 ;  /* 0x0000000608067291 */ /* 0x000fe4000f8ec0ff */
[----:B------:R-:W-:Y:S02]  /*0370*/  ULEA UR7, UR8, UR7, 0x18 ;  /* 0x0000000708077291 */ /* 0x000fe4000f8ec0ff */
[----:B------:R-:W-:Y:S01]  /*0380*/  ULEA UR4, UR8, UR4, 0x18 ;  /* 0x0000000408047291 */ /* 0x000fe2000f8ec0ff */
[----:B------:R-:W-:Y:S01]  /*0390*/  LEA.HI R18, R18, R9, RZ, 0x7 ;  /* 0x0000000912127211 */ /* 0x000fe200078f38ff */
[----:B--2---:R-:W-:Y:S01]  /*03a0*/  IMAD R9, R9, UR12, R8 ;  /* 0x0000000c09097c24 */ /* 0x004fe2000f8e0208 */
[C---:B------:R-:W-:Y:S02]  /*03b0*/  LEA R29, R8.reuse, UR9, 0x2 ;  /* 0x00000009081d7c11 */ /* 0x040fe4000f8e10ff */
[C---:B------:R-:W-:Y:S02]  /*03c0*/  LEA R30, R8.reuse, UR5, 0x2 ;  /* 0x00000005081e7c11 */ /* 0x040fe4000f8e10ff */
[----:B------:R-:W-:-:S02]  /*03d0*/  LEA R31, R8, UR6, 0x2 ;  /* 0x00000006081f7c11 */ /* 0x000fc4000f8e10ff */
[----:B------:R-:W-:Y:S02]  /*03e0*/  LEA R32, R8, UR7, 0x2 ;  /* 0x0000000708207c11 */ /* 0x000fe4000f8e10ff */
[----:B------:R-:W-:Y:S02]  /*03f0*/  MOV R2, RZ ;  /* 0x000000ff00027202 */ /* 0x000fe40000000f00 */
[----:B------:R-:W-:Y:S02]  /*0400*/  MOV R33, RZ ;  /* 0x000000ff00217202 */ /* 0x000fe40000000f00 */
[----:B------:R-:W-:Y:S02]  /*0410*/  MOV R0, RZ ;  /* 0x000000ff00007202 */ /* 0x000fe40000000f00 */
[----:B------:R-:W-:Y:S02]  /*0420*/  MOV R26, RZ ;  /* 0x000000ff001a7202 */ /* 0x000fe40000000f00 */
[----:B------:R-:W-:-:S02]  /*0430*/  SHF.R.S32.HI R28, RZ, 0x7, R18 ;  /* 0x00000007ff1c7819 */ /* 0x000fc40000011412 */
[----:B0-----:R-:W-:-:S07]  /*0440*/  LEA R8, R8, UR4, 0x2 ;  /* 0x0000000408087c11 */ /* 0x001fce000f8e10ff */
.L_x_2:
[----:B------:R-:W0:Y:S01]  /*0450*/  LDC.64 R18, c[0x0][0x388] ;  /* 0x0000e200ff127b82 */ /* 0x000e220000000a00 */
[----:B------:R-:W-:-:S07]  /*0460*/  LEA R21, R33, R9, 0x7 ;  /* 0x0000000921157211 */ /* 0x000fce00078e38ff */
[----:B------:R-:W1:Y:S08]  /*0470*/  LDC.64 R16, c[0x0][0x390] ;  /* 0x0000e400ff107b82 */ /* 0x000e700000000a00 */
[----:B------:R-:W2:Y:S08]  /*0480*/  LDC.64 R14, c[0x0][0x398] ;  /* 0x0000e600ff0e7b82 */ /* 0x000eb00000000a00 */
[----:B------:R-:W3:Y:S01]  /*0490*/  LDC.64 R10, c[0x0][0x3a0] ;  /* 0x0000e800ff0a7b82 */ /* 0x000ee20000000a00 */
[----:B0-----:R-:W-:-:S06]  /*04a0*/  IMAD.WIDE R18, R21, 0x4, R18 ;  /* 0x0000000415127825 */ /* 0x001fcc00078e0212 */
[----:B------:R-:W4:Y:S01]  /*04b0*/  LDG.E.CONSTANT R18, desc[UR10][R18.64] ;  /* 0x0000000a12127981 */ /* 0x000f22000c1e9900 */
[----:B------:R-:W0:Y:S01]  /*04c0*/  LDC.64 R12, c[0x0][0x3a8] ;  /* 0x0000ea00ff0c7b82 */ /* 0x000e220000000a00 */
[----:B-1----:R-:W-:-:S07]  /*04d0*/  IMAD.WIDE R16, R21, 0x4, R16 ;  /* 0x0000000415107825 */ /* 0x002fce00078e0210 */
[----:B------:R-:W-:Y:S01]  /*04e0*/  BAR.SYNC.DEFER_BLOCKING 0x0 ;  /* 0x0000000000007b1d */ /* 0x000fe20000010000 */
[----:B--2---:R-:W-:-:S05]  /*04f0*/  IMAD.WIDE R14, R21, 0x4, R14 ;  /* 0x00000004150e7825 */ /* 0x004fca00078e020e */
[----:B------:R-:W2:Y:S04]  /*0500*/  LDG.E.CONSTANT R17, desc[UR10][R16.64] ;  /* 0x0000000a10117981 */ /* 0x000ea8000c1e9900 */
[----:B------:R-:W2:Y:S01]  /*0510*/  LDG.E.CONSTANT R14, desc[UR10][R14.64] ;  /* 0x0000000a0e0e7981 */ /* 0x000ea2000c1e9900 */
[----:B---3--:R-:W-:-:S06]  /*0520*/  IMAD.WIDE R10, R21, 0x4, R10 ;  /* 0x00000004150a7825 */ /* 0x008fcc00078e020a */
[----:B------:R-:W3:Y:S01]  /*0530*/  LDG.E.CONSTANT R11, desc[UR10][R10.64] ;  /* 0x0000000a0a0b7981 */ /* 0x000ee2000c1e9900 */
[----:B0-----:R-:W-:-:S06]  /*0540*/  IMAD.WIDE R12, R21, 0x4, R12 ;  /* 0x00000004150c7825 */ /* 0x001fcc00078e020c */
[----:B------:R-:W3:Y:S01]  /*0550*/  LDG.E.CONSTANT R13, desc[UR10][R12.64] ;  /* 0x0000000a0c0d7981 */ /* 0x000ee2000c1e9900 */
[----:B------:R-:W0:Y:S01]  /*0560*/  S2UR UR6, SR_CgaCtaId ;  /* 0x00000000000679c3 */ /* 0x000e220000008800 */
[----:B------:R-:W-:Y:S01]  /*0570*/  UMOV UR4, 0x400 ;  /* 0x0000040000047882 */ /* 0x000fe20000000000 */
[----:B------:R-:W-:Y:S01]  /*0580*/  IADD3 R33, PT, PT, R33, 0x1, RZ ;  /* 0x0000000121217810 */ /* 0x000fe20007ffe0ff */
[----:B------:R-:W-:Y:S01]  /*0590*/  UIADD3 UR5, UPT, UPT, UR4, 0x600, URZ ;  /* 0x0000060004057890 */ /* 0x000fe2000fffe0ff */
[----:B------:R-:W-:Y:S01]  /*05a0*/  HFMA2 R34, -RZ, RZ, 0, 4.76837158203125e-07 ;  /* 0x00000008ff227431 */ /* 0x000fe200000001ff */
[----:B------:R-:W-:Y:S02]  /*05b0*/  UIADD3 UR7, UPT, UPT, UR4, 0x200, URZ ;  /* 0x0000020004077890 */ /* 0x000fe4000fffe0ff */
[----:B------:R-:W-:Y:S01]  /*05c0*/  UIADD3 UR8, UPT, UPT, UR4, 0x400, URZ ;  /* 0x0000040004087890 */ /* 0x000fe2000fffe0ff */
[----:B------:R-:W-:Y:S01]  /*05d0*/  ISETP.NE.AND P0, PT, R33, R28, PT ;  /* 0x0000001c2100720c */ /* 0x000fe20003f05270 */
[----:B-----5:R-:W-:Y:S01]  /*05e0*/  FMUL R35, R7, R7 ;  /* 0x0000000707237220 */ /* 0x020fe20000400000 */
[----:B0-----:R-:W-:-:S02]  /*05f0*/  ULEA UR9, UR6, UR4, 0x18 ;  /* 0x0000000406097291 */ /* 0x001fc4000f8ec0ff */
[----:B------:R-:W-:Y:S02]  /*0600*/  UIADD3 UR4, UPT, UPT, UR4, 0x800, URZ ;  /* 0x0000080004047890 */ /* 0x000fe4000fffe0ff */
[----:B------:R-:W-:Y:S02]  /*0610*/  ULEA UR5, UR6, UR5, 0x18 ;  /* 0x0000000506057291 */ /* 0x000fe4000f8ec0ff */
[----:B------:R-:W-:Y:S02]  /*0620*/  ULEA UR7, UR6, UR7, 0x18 ;  /* 0x0000000706077291 */ /* 0x000fe4000f8ec0ff */
[----:B------:R-:W-:Y:S02]  /*0630*/  ULEA UR8, UR6, UR8, 0x18 ;  /* 0x0000000806087291 */ /* 0x000fe4000f8ec0ff */
[----:B------:R-:W-:Y:S02]  /*0640*/  ULEA UR6, UR6, UR4, 0x18 ;  /* 0x0000000406067291 */ /* 0x000fe4000f8ec0ff */
[----:B------:R-:W-:Y:S01]  /*0650*/  UIADD3 UR4, UPT, UPT, UR5, 0x8, URZ ;  /* 0x0000000805047890 */ /* 0x000fe2000fffe0ff */
[----:B----4-:R0:W-:Y:S04]  /*0660*/  STS [R29], R18 ;  /* 0x000000121d007388 */ /* 0x0101e80000000800 */
[----:B--2---:R0:W-:Y:S04]  /*0670*/  STS [R30], R17 ;  /* 0x000000111e007388 */ /* 0x0041e80000000800 */
[----:B------:R0:W-:Y:S04]  /*0680*/  STS [R31], R14 ;  /* 0x0000000e1f007388 */ /* 0x0001e80000000800 */
[----:B---3--:R0:W-:Y:S04]  /*0690*/  STS [R32], R11 ;  /* 0x0000000b20007388 */ /* 0x0081e80000000800 */
[----:B------:R0:W-:Y:S01]  /*06a0*/  STS [R8], R13 ;  /* 0x0000000d08007388 */ /* 0x0001e20000000800 */
[----:B------:R-:W-:Y:S06]  /*06b0*/  BAR.SYNC.DEFER_BLOCKING 0x0 ;  /* 0x0000000000007b1d */ /* 0x000fec0000010000 */
.L_x_1:
[----:B0-----:R-:W0:Y:S04]  /*06c0*/  LDS.64 R10, [R34+UR7+-0x8] ;  /* 0xfffff807220a7984 */ /* 0x001e280008000a00 */
[----:B------:R-:W1:Y:S04]  /*06d0*/  LDS.64 R12, [R34+UR9+-0x8] ;  /* 0xfffff809220c7984 */ /* 0x000e680008000a00 */
[----:B------:R-:W2:Y:S04]  /*06e0*/  LDS.64 R14, [R34+UR8+-0x8] ;  /* 0xfffff808220e7984 */ /* 0x000ea80008000a00 */
[----:B------:R-:W-:Y:S04]  /*06f0*/  LDS.64 R16, [R34+UR6+-0x8] ;  /* 0xfffff80622107984 */ /* 0x000fe80008000a00 */
[----:B------:R-:W3:Y:S01]  /*0700*/  LDS.64 R20, [R34+UR7] ;  /* 0x0000000722147984 */ /* 0x000ee20008000a00 */
[----:B0-----:R-:W-:Y:S01]  /*0710*/  FADD R37, -R5, R10 ;  /* 0x0000000a05257221 */ /* 0x001fe20000000100 */
[----:B-1----:R-:W-:-:S03]  /*0720*/  FADD R27, -R4, R12 ;  /* 0x0000000c041b7221 */ /* 0x002fc60000000100 */
[----:B------:R-:W-:Y:S01]  /*0730*/  FMUL R10, R37, R37 ;  /* 0x00000025250a7220 */ /* 0x000fe20000400000 */
[----:B------:R-:W-:Y:S01]  /*0740*/  FADD R13, -R4, R13 ;  /* 0x0000000d040d7221 */ /* 0x000fe20000000100 */
[C---:B--2---:R-:W-:Y:S02]  /*0750*/  FADD R14, -R6.reuse, R14 ;  /* 0x0000000e060e7221 */ /* 0x044fe40000000100 */
[----:B------:R-:W-:Y:S01]  /*0760*/  FFMA R19, R27, R27, R10 ;  /* 0x0000001b1b137223 */ /* 0x000fe2000000000a */
[----:B------:R-:W-:-:S03]  /*0770*/  FADD R15, -R6, R15 ;  /* 0x0000000f060f7221 */ /* 0x000fc60000000100 */
[----:B------:R-:W-:Y:S01]  /*0780*/  FFMA R19, R14, R14, R19 ;  /* 0x0000000e0e137223 */ /* 0x000fe20000000013 */
[----:B---3--:R-:W-:-:S03]  /*0790*/  FADD R20, -R5, R20 ;  /* 0x0000001405147221 */ /* 0x008fc60000000100 */
[----:B------:R-:W-:Y:S01]  /*07a0*/  FFMA R16, R16, R16, R19 ;  /* 0x0000001010107223 */ /* 0x000fe20000000013 */
[----:B------:R-:W-:Y:S01]  /*07b0*/  FADD R21, -R5, R21 ;  /* 0x0000001505157221 */ /* 0x000fe20000000100 */
[----:B------:R-:W0:Y:S02]  /*07c0*/  LDS.64 R18, [UR4+-0x8] ;  /* 0xfffff804ff127984 */ /* 0x000e240008000a00 */
[----:B------:R-:W-:-:S05]  /*07d0*/  FADD R16, R35, R16 ;  /* 0x0000001023107221 */ /* 0x000fca0000000000 */
[----:B------:R-:W-:-:S13]  /*07e0*/  FSETP.GEU.AND P1, PT, |R16|, 1.175494350822287508e-38, PT ;  /* 0x008000001000780b */ /* 0x000fda0003f2e200 */
[----:B------:R-:W-:-:S04]  /*07f0*/  @!P1 FMUL R16, R16, 16777216 ;  /* 0x4b80000010109820 */ /* 0x000fc80000400000 */
[----:B------:R-:W1:Y:S02]  /*0800*/  MUFU.RSQ R23, R16 ;  /* 0x0000001000177308 */ /* 0x000e640000001400 */
[----:B-1----:R-:W-:-:S04]  /*0810*/  @!P1 FMUL R23, R23, 4096 ;  /* 0x4580000017179820 */ /* 0x002fc80000400000 */
[C---:B0-----:R-:W-:Y:S01]  /*0820*/  FMUL R25, R23.reuse, R18 ;  /* 0x0000001217197220 */ /* 0x041fe20000400000 */
[----:B------:R-:W-:Y:S02]  /*0830*/  FMUL R10, R23, R23 ;  /* 0x00000017170a7220 */ /* 0x000fe40000400000 */
[----:B------:R-:W0:Y:S02]  /*0840*/  LDS.64 R22, [R34+UR9] ;  /* 0x0000000922167984 */ /* 0x000e240008000a00 */
[----:B------:R-:W-:Y:S02]  /*0850*/  FMUL R10, R10, R25 ;  /* 0x000000190a0a7220 */ /* 0x000fe40000400000 */
[----:B------:R-:W1:Y:S02]  /*0860*/  LDS.64 R24, [R34+UR8] ;  /* 0x0000000822187984 */ /* 0x000e640008000a00 */
[-C--:B------:R-:W-:Y:S01]  /*0870*/  FFMA R12, R27, R10.reuse, R26 ;  /* 0x0000000a1b0c7223 */ /* 0x080fe2000000001a */
[-C--:B------:R-:W-:Y:S01]  /*0880*/  FFMA R0, R37, R10.reuse, R0 ;  /* 0x0000000a25007223 */ /* 0x080fe20000000000 */
[----:B------:R2:W3:Y:S01]  /*0890*/  LDS.64 R26, [R34+UR6] ;  /* 0x00000006221a7984 */ /* 0x0004e20008000a00 */
[----:B------:R-:W-:Y:S01]  /*08a0*/  FADD R37, -R5, R11 ;  /* 0x0000000b05257221 */ /* 0x000fe20000000100 */
[----:B------:R-:W-:Y:S01]  /*08b0*/  FFMA R2, R14, R10, R2 ;  /* 0x0000000a0e027223 */ /* 0x000fe20000000002 */
[----:B------:R-:W-:Y:S01]  /*08c0*/  FMUL R11, R20, R20 ;  /* 0x00000014140b7220 */ /* 0x000fe20000400000 */
[----:B------:R-:W-:Y:S01]  /*08d0*/  FMUL R14, R21, R21 ;  /* 0x00000015150e7220 */ /* 0x000fe20000400000 */
[----:B------:R-:W-:Y:S01]  /*08e0*/  FMUL R10, R37, R37 ;  /* 0x00000025250a7220 */ /* 0x000fe20000400000 */
[----:B--2---:R-:W-:-:S03]  /*08f0*/  IADD3 R34, PT, PT, R34, 0x10, RZ ;  /* 0x0000001022227810 */ /* 0x004fc60007ffe0ff */
[----:B------:R-:W-:-:S04]  /*0900*/  FFMA R10, R13, R13, R10 ;  /* 0x0000000d0d0a7223 */ /* 0x000fc8000000000a */
[----:B------:R-:W-:-:S04]  /*0910*/  FFMA R10, R15, R15, R10 ;  /* 0x0000000f0f0a7223 */ /* 0x000fc8000000000a */
[----:B------:R-:W-:-:S04]  /*0920*/  FFMA R10, R17, R17, R10 ;  /* 0x00000011110a7223 */ /* 0x000fc8000000000a */
[----:B------:R-:W-:-:S05]  /*0930*/  FADD R16, R35, R10 ;  /* 0x0000000a23107221 */ /* 0x000fca0000000000 */
[----:B------:R-:W-:Y:S01]  /*0940*/  FSETP.GEU.AND P1, PT, |R16|, 1.175494350822287508e-38, PT ;  /* 0x008000001000780b */ /* 0x000fe20003f2e200 */
[C---:B0-----:R-:W-:Y:S01]  /*0950*/  FADD R22, -R4.reuse, R22 ;  /* 0x0000001604167221 */ /* 0x041fe20000000100 */
[----:B------:R-:W-:Y:S01]  /*0960*/  FADD R23, -R4, R23 ;  /* 0x0000001704177221 */ /* 0x000fe20000000100 */
[----:B-1----:R-:W-:Y:S02]  /*0970*/  FADD R24, -R6, R24 ;  /* 0x0000001806187221 */ /* 0x002fe40000000100 */
[----:B------:R-:W-:Y:S01]  /*0980*/  FFMA R11, R22, R22, R11 ;  /* 0x00000016160b7223 */ /* 0x000fe2000000000b */
[----:B------:R-:W-:Y:S01]  /*0990*/  FADD R25, -R6, R25 ;  /* 0x0000001906197221 */ /* 0x000fe20000000100 */
[----:B------:R-:W-:-:S06]  /*09a0*/  FFMA R14, R23, R23, R14 ;  /* 0x00000017170e7223 */ /* 0x000fcc000000000e */
[----:B------:R-:W-:Y:S01]  /*09b0*/  @!P1 FMUL R16, R16, 16777216 ;  /* 0x4b80000010109820 */ /* 0x000fe20000400000 */
[----:B------:R-:W-:Y:S01]  /*09c0*/  FFMA R11, R24, R24, R11 ;  /* 0x00000018180b7223 */ /* 0x000fe2000000000b */
[----:B------:R-:W-:Y:S02]  /*09d0*/  FFMA R14, R25, R25, R14 ;  /* 0x00000019190e7223 */ /* 0x000fe4000000000e */
[----:B------:R-:W0:Y:S01]  /*09e0*/  MUFU.RSQ R18, R16 ;  /* 0x0000001000127308 */ /* 0x000e220000001400 */
[----:B---3--:R-:W-:Y:S01]  /*09f0*/  FFMA R26, R26, R26, R11 ;  /* 0x0000001a1a1a7223 */ /* 0x008fe2000000000b */
[----:B------:R-:W-:Y:S01]  /*0a00*/  FFMA R14, R27, R27, R14 ;  /* 0x0000001b1b0e7223 */ /* 0x000fe2000000000e */
[----:B------:R-:W1:Y:S02]  /*0a10*/  LDS.64 R10, [UR4] ;  /* 0x00000004ff0a7984 */ /* 0x000e640008000a00 */
[C---:B------:R-:W-:Y:S01]  /*0a20*/  FADD R26, R35.reuse, R26 ;  /* 0x0000001a231a7221 */ /* 0x040fe20000000000 */
[----:B------:R-:W-:Y:S01]  /*0a30*/  UIADD3 UR4, UPT, UPT, UR4, 0x10, URZ ;  /* 0x0000001004047890 */ /* 0x000fe2000fffe0ff */
[----:B------:R-:W-:-:S03]  /*0a40*/  FADD R27, R35, R14 ;  /* 0x0000000e231b7221 */ /* 0x000fc60000000000 */
[----:B------:R-:W-:Y:S02]  /*0a50*/  FSETP.GEU.AND P2, PT, |R26|, 1.175494350822287508e-38, PT ;  /* 0x008000001a00780b */ /* 0x000fe40003f4e200 */
[----:B------:R-:W-:Y:S01]  /*0a60*/  FSETP.GEU.AND P3, PT, |R27|, 1.175494350822287508e-38, PT ;  /* 0x008000001b00780b */ /* 0x000fe20003f6e200 */
[----:B0-----:R-:W-:Y:S01]  /*0a70*/  @!P1 FMUL R18, R18, 4096 ;  /* 0x4580000012129820 */ /* 0x001fe20000400000 */
[----:B------:R-:W-:-:S03]  /*0a80*/  ISETP.NE.AND P1, PT, R34, 0x208, PT ;  /* 0x000002082200780c */ /* 0x000fc60003f25270 */
[C---:B------:R-:W-:Y:S01]  /*0a90*/  FMUL R19, R18.reuse, R19 ;  /* 0x0000001312137220 */ /* 0x040fe20000400000 */
[----:B------:R-:W-:-:S05]  /*0aa0*/  FMUL R18, R18, R18 ;  /* 0x0000001212127220 */ /* 0x000fca0000400000 */
[----:B------:R-:W-:Y:S02]  /*0ab0*/  @!P2 FMUL R26, R26, 16777216 ;  /* 0x4b8000001a1aa820 */ /* 0x000fe40000400000 */
[----:B------:R-:W-:Y:S01]  /*0ac0*/  @!P3 FMUL R27, R27, 16777216 ;  /* 0x4b8000001b1bb820 */ /* 0x000fe20000400000 */
[----:B------:R-:W-:Y:S01]  /*0ad0*/  FMUL R18, R18, R19 ;  /* 0x0000001312127220 */ /* 0x000fe20000400000 */
[----:B------:R-:W0:Y:S03]  /*0ae0*/  MUFU.RSQ R17, R26 ;  /* 0x0000001a00117308 */ /* 0x000e260000001400 */
[-C--:B------:R-:W-:Y:S01]  /*0af0*/  FFMA R13, R13, R18.reuse, R12 ;  /* 0x000000120d0d7223 */ /* 0x080fe2000000000c */
[-C--:B------:R-:W-:Y:S01]  /*0b00*/  FFMA R37, R37, R18.reuse, R0 ;  /* 0x0000001225257223 */ /* 0x080fe20000000000 */
[----:B------:R-:W-:-:S03]  /*0b10*/  FFMA R15, R15, R18, R2 ;  /* 0x000000120f0f7223 */ /* 0x000fc60000000002 */
[----:B------:R-:W2:Y:S01]  /*0b20*/  MUFU.RSQ R14, R27 ;  /* 0x0000001b000e7308 */ /* 0x000ea20000001400 */
[----:B0-----:R-:W-:-:S04]  /*0b30*/  @!P2 FMUL R17, R17, 4096 ;  /* 0x458000001111a820 */ /* 0x001fc80000400000 */
[C---:B-1----:R-:W-:Y:S01]  /*0b40*/  FMUL R10, R17.reuse, R10 ;  /* 0x0000000a110a7220 */ /* 0x042fe20000400000 */
[----:B------:R-:W-:Y:S01]  /*0b50*/  FMUL R17, R17, R17 ;  /* 0x0000001111117220 */ /* 0x000fe20000400000 */
[----:B--2---:R-:W-:-:S03]  /*0b60*/  @!P3 FMUL R14, R14, 4096 ;  /* 0x458000000e0eb820 */ /* 0x004fc60000400000 */
[----:B------:R-:W-:Y:S01]  /*0b70*/  FMUL R10, R17, R10 ;  /* 0x0000000a110a7220 */ /* 0x000fe20000400000 */
[C---:B------:R-:W-:Y:S01]  /*0b80*/  FMUL R11, R14.reuse, R11 ;  /* 0x0000000b0e0b7220 */ /* 0x040fe20000400000 */
[----:B------:R-:W-:Y:S02]  /*0b90*/  FMUL R14, R14, R14 ;  /* 0x0000000e0e0e7220 */ /* 0x000fe40000400000 */
[-C--:B------:R-:W-:Y:S01]  /*0ba0*/  FFMA R22, R22, R10.reuse, R13 ;  /* 0x0000000a16167223 */ /* 0x080fe2000000000d */
[-C--:B------:R-:W-:Y:S01]  /*0bb0*/  FFMA R0, R20, R10.reuse, R37 ;  /* 0x0000000a14007223 */ /* 0x080fe20000000025 */
[----:B------:R-:W-:Y:S01]  /*0bc0*/  FFMA R2, R24, R10, R15 ;  /* 0x0000000a18027223 */ /* 0x000fe2000000000f */
[----:B------:R-:W-:-:S04]  /*0bd0*/  FMUL R11, R14, R11 ;  /* 0x0000000b0e0b7220 */ /* 0x000fc80000400000 */
[-C--:B------:R-:W-:Y:S01]  /*0be0*/  FFMA R26, R23, R11.reuse, R22 ;  /* 0x0000000b171a7223 */ /* 0x080fe20000000016 */
[-C--:B------:R-:W-:Y:S01]  /*0bf0*/  FFMA R0, R21, R11.reuse, R0 ;  /* 0x0000000b15007223 */ /* 0x080fe20000000000 */
[----:B------:R-:W-:Y:S01]  /*0c00*/  FFMA R2, R25, R11, R2 ;  /* 0x0000000b19027223 */ /* 0x000fe20000000002 */
[----:B------:R-:W-:Y:S06]  /*0c10*/  @P1 BRA `(.L_x_1) ;  /* 0xfffffff800a81947 */ /* 0x000fec000383ffff */
[----:B------:R-:W-:Y:S05]  /*0c20*/  @P0 BRA `(.L_x_2) ;  /* 0xfffffff800080947 */ /* 0x000fea000383ffff */
.L_x_0:
[----:B------:R-:W0:Y:S01]  /*0c30*/  LDC.64 R8, c[0x0][0x3d8] ;  /* 0x0000f600ff087b82 */ /* 0x000e220000000a00 */
[----:B------:R-:W-:Y:S01]  /*0c40*/  MOV R4, 0x3da2f983 ;  /* 0x3da2f98300047802 */ /* 0x000fe20000000f00 */
[----:B------:R-:W1:Y:S01]  /*0c50*/  FCHK P0, R26, 12.566370964050292969 ;  /* 0x41490fdb1a007902 */ /* 0x000e620000000000 */
[----:B------:R-:W-:Y:S01]  /*0c60*/  MOV R6, 0x41490fdb ;  /* 0x41490fdb00067802 */ /* 0x000fe20000000f00 */
[----:B------:R-:W-:Y:S04]  /*0c70*/  BSSY.RECONVERGENT B0, `(.L_x_3) ;  /* 0x000000b000007945 */ /* 0x000fe80003800200 */
[----:B------:R-:W-:-:S04]  /*0c80*/  FFMA R5, R4, -R6, 1 ;  /* 0x3f80000004057423 */ /* 0x000fc80000000806 */
[----:B------:R-:W-:-:S04]  /*0c90*/  FFMA R5, R5, R4, 0.079577468335628509521 ;  /* 0x3da2f98305057423 */ /* 0x000fc80000000004 */
[----:B------:R-:W-:-:S04]  /*0ca0*/  FFMA R7, R5, R26, RZ ;  /* 0x0000001a05077223 */ /* 0x000fc800000000ff */
[----:B------:R-:W-:Y:S01]  /*0cb0*/  FFMA R4, R7, -12.566370964050292969, R26 ;  /* 0xc1490fdb07047823 */ /* 0x000fe2000000001a */
[----:B0-----:R-:W-:-:S04]  /*0cc0*/  IMAD.WIDE R8, R3, 0x4, R8 ;  /* 0x0000000403087825 */ /* 0x001fc800078e0208 */
[----:B------:R-:W-:Y:S01]  /*0cd0*/  FFMA R7, R5, R4, R7 ;  /* 0x0000000405077223 */ /* 0x000fe20000000007 */
[----:B-1----:R-:W-:Y:S06]  /*0ce0*/  @!P0 BRA `(.L_x_4) ;  /* 0x00000000000c8947 */ /* 0x002fec0003800000 */
[----:B------:R-:W-:-:S07]  /*0cf0*/  MOV R12, 0xd10 ;  /* 0x00000d10000c7802 */ /* 0x000fce0000000f00 */
[----:B------:R-:W-:Y:S05]  /*0d00*/  CALL.REL.NOINC `($__internal_0_$__cuda_sm3x_div_rn_noftz_f32_slowpath) ;  /* 0x0000000000987944 */ /* 0x000fea0003c00000 */
[----:B------:R-:W-:-:S07]  /*0d10*/  IMAD.MOV.U32 R7, RZ, RZ, R4 ;  /* 0x000000ffff077224 */ /* 0x000fce00078e0004 */
.L_x_4:
[----:B------:R-:W-:Y:S05]  /*0d20*/  BSYNC.RECONVERGENT B0 ;  /* 0x0000000000007941 */ /* 0x000fea0003800200 */
.L_x_3:
[----:B------:R-:W0:Y:S01]  /*0d30*/  LDC.64 R10, c[0x0][0x3e0] ;  /* 0x0000f800ff0a7b82 */ /* 0x000e220000000a00 */
[----:B------:R-:W-:Y:S01]  /*0d40*/  MOV R5, 0x3da2f983 ;  /* 0x3da2f98300057802 */ /* 0x000fe20000000f00 */
[----:B------:R-:W1:Y:S01]  /*0d50*/  FCHK P0, R0, 12.566370964050292969 ;  /* 0x41490fdb00007902 */ /* 0x000e620000000000 */
[----:B------:R2:W-:Y:S01]  /*0d60*/  REDG.E.ADD.F32.FTZ.RN.STRONG.GPU desc[UR10][R8.64], R7 ;  /* 0x00000007080079a6 */ /* 0x0005e2000c12f30a */
[----:B------:R-:W-:Y:S02]  /*0d70*/  BSSY.RECONVERGENT B0, `(.L_x_5) ;  /* 0x000000c000007945 */ /* 0x000fe40003800200 */
[----:B------:R-:W-:-:S04]  /*0d80*/  FFMA R4, R5, -R6, 1 ;  /* 0x3f80000005047423 */ /* 0x000fc80000000806 */
[----:B------:R-:W-:-:S04]  /*0d90*/  FFMA R5, R4, R5, 0.079577468335628509521 ;  /* 0x3da2f98304057423 */ /* 0x000fc80000000005 */
[----:B------:R-:W-:-:S04]  /*0da0*/  FFMA R13, R5, R0, RZ ;  /* 0x00000000050d7223 */ /* 0x000fc800000000ff */
[----:B------:R-:W-:-:S04]  /*0db0*/  FFMA R4, R13, -12.566370964050292969, R0 ;  /* 0xc1490fdb0d047823 */ /* 0x000fc80000000000 */
[----:B------:R-:W-:Y:S01]  /*0dc0*/  FFMA R13, R5, R4, R13 ;  /* 0x00000004050d7223 */ /* 0x000fe2000000000d */
[----:B0-----:R-:W-:Y:S01]  /*0dd0*/  IMAD.WIDE R10, R3, 0x4, R10 ;  /* 0x00000004030a7825 */ /* 0x001fe200078e020a */
[----:B-12---:R-:W-:Y:S06]  /*0de0*/  @!P0 BRA `(.L_x_6) ;  /* 0x0000000000108947 */ /* 0x006fec0003800000 */
[----:B------:R-:W-:Y:S02]  /*0df0*/  MOV R26, R0 ;  /* 0x00000000001a7202 */ /* 0x000fe40000000f00 */
[----:B------:R-:W-:-:S07]  /*0e00*/  MOV R12, 0xe20 ;  /* 0x00000e20000c7802 */ /* 0x000fce0000000f00 */
[----:B------:R-:W-:Y:S05]  /*0e10*/  CALL.REL.NOINC `($__internal_0_$__cuda_sm3x_div_rn_noftz_f32_slowpath) ;  /* 0x0000000000547944 */ /* 0x000fea0003c00000 */
[----:B------:R-:W-:-:S07]  /*0e20*/  MOV R13, R4 ;  /* 0x00000004000d7202 */ /* 0x000fce0000000f00 */
.L_x_6:
[----:B------:R-:W-:Y:S05]  /*0e30*/  BSYNC.RECONVERGENT B0 ;  /* 0x0000000000007941 */ /* 0x000fea0003800200 */
.L_x_5:
[----:B------:R-:W-:Y:S01]  /*0e40*/  HFMA2 R5, -RZ, RZ, 1.408203125, -45152 ;  /* 0x3da2f983ff057431 */ /* 0x000fe200000001ff */
[----:B------:R-:W0:Y:S01]  /*0e50*/  LDC.64 R8, c[0x0][0x3e8] ;  /* 0x0000fa00ff087b82 */ /* 0x000e220000000a00 */
[----:B------:R-:W1:Y:S01]  /*0e60*/  FCHK P0, R2, 12.566370964050292969 ;  /* 0x41490fdb02007902 */ /* 0x000e620000000000 */
[----:B------:R2:W-:Y:S01]  /*0e70*/  REDG.E.ADD.F32.FTZ.RN.STRONG.GPU desc[UR10][R10.64], R13 ;  /* 0x0000000d0a0079a6 */ /* 0x0005e2000c12f30a */
[----:B------:R-:W-:Y:S01]  /*0e80*/  BSSY.RECONVERGENT B0, `(.L_x_7) ;  /* 0x000000c000007945 */ /* 0x000fe20003800200 */
[----:B------:R-:W-:-:S04]  /*0e90*/  FFMA R0, R5, -R6, 1 ;  /* 0x3f80000005007423 */ /* 0x000fc80000000806 */
[----:B------:R-:W-:-:S04]  /*0ea0*/  FFMA R5, R0, R5, 0.079577468335628509521 ;  /* 0x3da2f98300057423 */ /* 0x000fc80000000005 */
[----:B------:R-:W-:-:S04]  /*0eb0*/  FFMA R7, R5, R2, RZ ;  /* 0x0000000205077223 */ /* 0x000fc800000000ff */
[----:B------:R-:W-:Y:S01]  /*0ec0*/  FFMA R0, R7, -12.566370964050292969, R2 ;  /* 0xc1490fdb07007823 */ /* 0x000fe20000000002 */
[----:B0-----:R-:W-:-:S04]  /*0ed0*/  IMAD.WIDE R8, R3, 0x4, R8 ;  /* 0x0000000403087825 */ /* 0x001fc800078e0208 */
[----:B------:R-:W-:Y:S01]  /*0ee0*/  FFMA R5, R5, R0, R7 ;  /* 0x0000000005057223 */ /* 0x000fe20000000007 */
[----:B-12---:R-:W-:Y:S06]  /*0ef0*/  @!P0 BRA `(.L_x_8) ;  /* 0x0000000000108947 */ /* 0x006fec0003800000 */
[----:B------:R-:W-:Y:S02]  /*0f00*/  MOV R26, R2 ;  /* 0x00000002001a7202 */ /* 0x000fe40000000f00 */
[----:B------:R-:W-:-:S07]  /*0f10*/  MOV R12, 0xf30 ;  /* 0x00000f30000c7802 */ /* 0x000fce0000000f00 */
[----:B------:R-:W-:Y:S05]  /*0f20*/  CALL.REL.NOINC `($__internal_0_$__cuda_sm3x_div_rn_noftz_f32_slowpath) ;  /* 0x0000000000107944 */ /* 0x000fea0003c00000 */
[----:B------:R-:W-:-:S07]  /*0f30*/  MOV R5, R4 ;  /* 0x0000000400057202 */ /* 0x000fce0000000f00 */
.L_x_8:
[----:B------:R-:W-:Y:S05]  /*0f40*/  BSYNC.RECONVERGENT B0 ;  /* 0x0000000000007941 */ /* 0x000fea0003800200 */
.L_x_7:
[----:B------:R-:W-:Y:S01]  /*0f50*/  REDG.E.ADD.F32.FTZ.RN.STRONG.GPU desc[UR10][R8.64], R5 ;  /* 0x00000005080079a6 */ /* 0x000fe2000c12f30a */
[----:B------:R-:W-:Y:S05]  /*0f60*/  EXIT ;  /* 0x000000000000794d */ /* 0x000fea0003800000 */
        .weak           $__internal_0_$__cuda_sm3x_div_rn_noftz_f32_slowpath
        .type           $__internal_0_$__cuda_sm3x_div_rn_noftz_f32_slowpath,@function
        .size           $__internal_0_$__cuda_sm3x_div_rn_noftz_f32_slowpath,(.L_x_21 - $__internal_0_$__cuda_sm3x_div_rn_noftz_f32_slowpath)
$__internal_0_$__cuda_sm3x_div_rn_noftz_f32_slowpath:
[----:B------:R-:W-:Y:S01]  /*0f70*/  SHF.R.U32.HI R5, RZ, 0x17, R6 ;  /* 0x00000017ff057819 */ /* 0x000fe20000011606 */
[----:B------:R-:W-:Y:S01]  /*0f80*/  BSSY.RECONVERGENT B1, `(.L_x_9) ;  /* 0x0000064000017945 */ /* 0x000fe20003800200 */
[----:B------:R-:W-:Y:S01]  /*0f90*/  SHF.R.U32.HI R4, RZ, 0x17, R26 ;  /* 0x00000017ff047819 */ /* 0x000fe2000001161a */
[----:B------:R-:W-:Y:S01]  /*0fa0*/  HFMA2 R7, -RZ, RZ, 2.642578125, 0.0004794597625732421875 ;  /* 0x41490fdbff077431 */ /* 0x000fe200000001ff */
[----:B------:R-:W-:Y:S02]  /*0fb0*/  LOP3.LUT R5, R5, 0xff, RZ, 0xc0, !PT ;  /* 0x000000ff05057812 */ /* 0x000fe400078ec0ff */
[----:B------:R-:W-:Y:S02]  /*0fc0*/  LOP3.LUT R16, R4, 0xff, RZ, 0xc0, !PT ;  /* 0x000000ff04107812 */ /* 0x000fe400078ec0ff */
[----:B------:R-:W-:Y:S02]  /*0fd0*/  IADD3 R14, PT, PT, R5, -0x1, RZ ;  /* 0xffffffff050e7810 */ /* 0x000fe40007ffe0ff */
[----:B------:R-:W-:-:S02]  /*0fe0*/  IADD3 R15, PT, PT, R16, -0x1, RZ ;  /* 0xffffffff100f7810 */ /* 0x000fc40007ffe0ff */
[----:B------:R-:W-:-:S04]  /*0ff0*/  ISETP.GT.U32.AND P0, PT, R14, 0xfd, PT ;  /* 0x000000fd0e00780c */ /* 0x000fc80003f04070 */
[----:B------:R-:W-:-:S13]  /*1000*/  ISETP.GT.U32.OR P0, PT, R15, 0xfd, P0 ;  /* 0x000000fd0f00780c */ /* 0x000fda0000704470 */
[----:B------:R-:W-:Y:S01]  /*1010*/  @!P0 MOV R13, RZ ;  /* 0x000000ff000d8202 */ /* 0x000fe20000000f00 */
[----:B------:R-:W-:Y:S06]  /*1020*/  @!P0 BRA `(.L_x_10) ;  /* 0x0000000000608947 */ /* 0x000fec0003800000 */
[----:B------:R-:W-:Y:S02]  /*1030*/  MOV R4, 0x41490fdb ;  /* 0x41490fdb00047802 */ /* 0x000fe40000000f00 */
[----:B------:R-:W-:Y:S02]  /*1040*/  FSETP.GTU.FTZ.AND P0, PT, |R26|, +INF , PT ;  /* 0x7f8000001a00780b */ /* 0x000fe40003f1c200 */
[----:B------:R-:W-:-:S04]  /*1050*/  FSETP.GTU.FTZ.AND P1, PT, |R4|, +INF , PT ;  /* 0x7f8000000400780b */ /* 0x000fc80003f3c200 */
[----:B------:R-:W-:-:S13]  /*1060*/  PLOP3.LUT P0, PT, P0, P1, PT, 0xf8, 0x8f ;  /* 0x00000000008f781c */ /* 0x000fda0000703f70 */
[----:B------:R-:W-:Y:S05]  /*1070*/  @P0 BRA `(.L_x_11) ;  /* 0x00000004004c0947 */ /* 0x000fea0003800000 */
[----:B------:R-:W-:-:S13]  /*1080*/  LOP3.LUT P0, RZ, R7, 0x7fffffff, R26, 0xc8, !PT ;  /* 0x7fffffff07ff7812 */ /* 0x000fda000780c81a */
[----:B------:R-:W-:Y:S05]  /*1090*/  @!P0 BRA `(.L_x_12) ;  /* 0x00000004003c8947 */ /* 0x000fea0003800000 */
[----:B------:R-:W-:Y:S02]  /*10a0*/  FSETP.NEU.FTZ.AND P2, PT, |R26|, +INF , PT ;  /* 0x7f8000001a00780b */ /* 0x000fe40003f5d200 */
[----:B------:R-:W-:Y:S02]  /*10b0*/  FSETP.NEU.FTZ.AND P1, PT, |R4|, +INF , PT ;  /* 0x7f8000000400780b */ /* 0x000fe40003f3d200 */
[----:B------:R-:W-:-:S11]  /*10c0*/  FSETP.NEU.FTZ.AND P0, PT, |R26|, +INF , PT ;  /* 0x7f8000001a00780b */ /* 0x000fd60003f1d200 */
[----:B------:R-:W-:Y:S05]  /*10d0*/  @!P1 BRA !P2, `(.L_x_12) ;  /* 0x00000004002c9947 */ /* 0x000fea0005000000 */
[----:B------:R-:W-:-:S04]  /*10e0*/  LOP3.LUT P2, RZ, R26, 0x7fffffff, RZ, 0xc0, !PT ;  /* 0x7fffffff1aff7812 */ /* 0x000fc8000784c0ff */
[----:B------:R-:W-:-:S13]  /*10f0*/  PLOP3.LUT P1, PT, P1, P2, PT, 0x2f, 0xf2 ;  /* 0x0000000000f2781c */ /* 0x000fda0000f24577 */
[----:B------:R-:W-:Y:S05]  /*1100*/  @P1 BRA `(.L_x_13) ;  /* 0x0000000400181947 */ /* 0x000fea0003800000 */
[----:B------:R-:W-:-:S04]  /*1110*/  LOP3.LUT P1, RZ, R7, 0x7fffffff, RZ, 0xc0, !PT ;  /* 0x7fffffff07ff7812 */ /* 0x000fc8000782c0ff */
[----:B------:R-:W-:-:S13]  /*1120*/  PLOP3.LUT P0, PT, P0, P1, PT, 0x2f, 0xf2 ;  /* 0x0000000000f2781c */ /* 0x000fda0000702577 */
[----:B------:R-:W-:Y:S05]  /*1130*/  @P0 BRA `(.L_x_14) ;  /* 0x0000000400000947 */ /* 0x000fea0003800000 */
[----:B------:R-:W-:Y:S02]  /*1140*/  ISETP.GE.AND P0, PT, R15, RZ, PT ;  /* 0x000000ff0f00720c */ /* 0x000fe40003f06270 */
[----:B------:R-:W-:-:S11]  /*1150*/  ISETP.GE.AND P1, PT, R14, RZ, PT ;  /* 0x000000ff0e00720c */ /* 0x000fd60003f26270 */
[----:B------:R-:W-:Y:S01]  /*1160*/  @P0 IMAD.MOV.U32 R13, RZ, RZ, RZ ;  /* 0x000000ffff0d0224 */ /* 0x000fe200078e00ff */
[----:B------:R-:W-:Y:S01]  /*1170*/  @!P0 MOV R13, 0xffffffc0 ;  /* 0xffffffc0000d8802 */ /* 0x000fe20000000f00 */
[----:B------:R-:W-:Y:S01]  /*1180*/  @!P0 FFMA R26, R26, 1.84467440737095516160e+19, RZ ;  /* 0x5f8000001a1a8823 */ /* 0x000fe200000000ff */
[----:B------:R-:W-:Y:S02]  /*1190*/  @!P1 FFMA R7, R4, 1.84467440737095516160e+19, RZ ;  /* 0x5f80000004079823 */ /* 0x000fe400000000ff */
[----:B------:R-:W-:-:S07]  /*11a0*/  @!P1 IADD3 R13, PT, PT, R13, 0x40, RZ ;  /* 0x000000400d0d9810 */ /* 0x000fce0007ffe0ff */
.L_x_10:
[----:B------:R-:W-:Y:S01]  /*11b0*/  LEA R4, R5, 0xc0800000, 0x17 ;  /* 0xc080000005047811 */ /* 0x000fe200078eb8ff */
[----:B------:R-:W-:Y:S03]  /*11c0*/  BSSY.RECONVERGENT B2, `(.L_x_15) ;  /* 0x0000036000027945 */ /* 0x000fe60003800200 */
[----:B------:R-:W-:Y:S02]  /*11d0*/  IADD3 R14, PT, PT, -R4, R7, RZ ;  /* 0x00000007040e7210 */ /* 0x000fe40007ffe1ff */
[----:B------:R-:W-:Y:S02]  /*11e0*/  IADD3 R7, PT, PT, R16, -0x7f, RZ ;  /* 0xffffff8110077810 */ /* 0x000fe40007ffe0ff */
[----:B------:R0:W1:Y:S01]  /*11f0*/  MUFU.RCP R15, R14 ;  /* 0x0000000e000f7308 */ /* 0x0000620000001000 */
[----:B------:R-:W-:Y:S02]  /*1200*/  FADD.FTZ R17, -R14, -RZ ;  /* 0x800000ff0e117221 */ /* 0x000fe40000010100 */
[C---:B------:R-:W-:Y:S01]  /*1210*/  IMAD R4, R7.reuse, -0x800000, R26 ;  /* 0xff80000007047824 */ /* 0x040fe200078e021a */
[----:B0-----:R-:W-:-:S04]  /*1220*/  IADD3 R14, PT, PT, R7, 0x7f, -R5 ;  /* 0x0000007f070e7810 */ /* 0x001fc80007ffe805 */
[----:B------:R-:W-:Y:S01]  /*1230*/  IADD3 R14, PT, PT, R14, R13, RZ ;  /* 0x0000000d0e0e7210 */ /* 0x000fe20007ffe0ff */
[----:B-1----:R-:W-:-:S04]  /*1240*/  FFMA R16, R15, R17, 1 ;  /* 0x3f8000000f107423 */ /* 0x002fc80000000011 */
[----:B------:R-:W-:-:S04]  /*1250*/  FFMA R18, R15, R16, R15 ;  /* 0x000000100f127223 */ /* 0x000fc8000000000f */
[----:B------:R-:W-:-:S04]  /*1260*/  FFMA R15, R4, R18, RZ ;  /* 0x00000012040f7223 */ /* 0x000fc800000000ff */
[----:B------:R-:W-:-:S04]  /*1270*/  FFMA R16, R17, R15, R4 ;  /* 0x0000000f11107223 */ /* 0x000fc80000000004 */
[----:B------:R-:W-:-:S04]  /*1280*/  FFMA R15, R18, R16, R15 ;  /* 0x00000010120f7223 */ /* 0x000fc8000000000f */
[----:B------:R-:W-:-:S04]  /*1290*/  FFMA R16, R17, R15, R4 ;  /* 0x0000000f11107223 */ /* 0x000fc80000000004 */
[----:B------:R-:W-:-:S05]  /*12a0*/  FFMA R4, R18, R16, R15 ;  /* 0x0000001012047223 */ /* 0x000fca000000000f */
[----:B------:R-:W-:-:S04]  /*12b0*/  SHF.R.U32.HI R5, RZ, 0x17, R4 ;  /* 0x00000017ff057819 */ /* 0x000fc80000011604 */
[----:B------:R-:W-:-:S04]  /*12c0*/  LOP3.LUT R5, R5, 0xff, RZ, 0xc0, !PT ;  /* 0x000000ff05057812 */ /* 0x000fc800078ec0ff */
[----:B------:R-:W-:-:S04]  /*12d0*/  IADD3 R13, PT, PT, R5, R14, RZ ;  /* 0x0000000e050d7210 */ /* 0x000fc80007ffe0ff */
[----:B------:R-:W-:-:S04]  /*12e0*/  IADD3 R5, PT, PT, R13, -0x1, RZ ;  /* 0xffffffff0d057810 */ /* 0x000fc80007ffe0ff */
[----:B------:R-:W-:-:S13]  /*12f0*/  ISETP.GE.U32.AND P0, PT, R5, 0xfe, PT ;  /* 0x000000fe0500780c */ /* 0x000fda0003f06070 */
[----:B------:R-:W-:Y:S05]  /*1300*/  @!P0 BRA `(.L_x_16) ;  /* 0x0000000000808947 */ /* 0x000fea0003800000 */
[----:B------:R-:W-:-:S13]  /*1310*/  ISETP.GT.AND P0, PT, R13, 0xfe, PT ;  /* 0x000000fe0d00780c */ /* 0x000fda0003f04270 */
[----:B------:R-:W-:Y:S05]  /*1320*/  @P0 BRA `(.L_x_17) ;  /* 0x00000000006c0947 */ /* 0x000fea0003800000 */
[----:B------:R-:W-:-:S13]  /*1330*/  ISETP.GE.AND P0, PT, R13, 0x1, PT ;  /* 0x000000010d00780c */ /* 0x000fda0003f06270 */
[----:B------:R-:W-:Y:S05]  /*1340*/  @P0 BRA `(.L_x_18) ;  /* 0x0000000000740947 */ /* 0x000fea0003800000 */
[----:B------:R-:W-:Y:S02]  /*1350*/  ISETP.GE.AND P0, PT, R13, -0x18, PT ;  /* 0xffffffe80d00780c */ /* 0x000fe40003f06270 */
[----:B------:R-:W-:-:S11]  /*1360*/  LOP3.LUT R4, R4, 0x80000000, RZ, 0xc0, !PT ;  /* 0x8000000004047812 */ /* 0x000fd600078ec0ff */
[----:B------:R-:W-:Y:S05]  /*1370*/  @!P0 BRA `(.L_x_18) ;  /* 0x0000000000688947 */ /* 0x000fea0003800000 */
[CCC-:B------:R-:W-:Y:S01]  /*1380*/  FFMA.RZ R5, R18.reuse, R16.reuse, R15.reuse ;  /* 0x0000001012057223 */ /* 0x1c0fe2000000c00f */
[CCC-:B------:R-:W-:Y:S01]  /*1390*/  FFMA.RM R14, R18.reuse, R16.reuse, R15.reuse ;  /* 0x00000010120e7223 */ /* 0x1c0fe2000000400f */
[C---:B------:R-:W-:Y:S02]  /*13a0*/  ISETP.NE.AND P2, PT, R13.reuse, RZ, PT ;  /* 0x000000ff0d00720c */ /* 0x040fe40003f45270 */
[----:B------:R-:W-:Y:S02]  /*13b0*/  ISETP.NE.AND P1, PT, R13, RZ, PT ;  /* 0x000000ff0d00720c */ /* 0x000fe40003f25270 */
[----:B------:R-:W-:Y:S01]  /*13c0*/  LOP3.LUT R7, R5, 0x7fffff, RZ, 0xc0, !PT ;  /* 0x007fffff05077812 */ /* 0x000fe200078ec0ff */
[----:B------:R-:W-:Y:S01]  /*13d0*/  FFMA.RP R5, R18, R16, R15 ;  /* 0x0000001012057223 */ /* 0x000fe2000000800f */
[----:B------:R-:W-:Y:S02]  /*13e0*/  IADD3 R16, PT, PT, R13, 0x20, RZ ;  /* 0x000000200d107810 */ /* 0x000fe40007ffe0ff */
[----:B------:R-:W-:-:S02]  /*13f0*/  LOP3.LUT R7, R7, 0x800000, RZ, 0xfc, !PT ;  /* 0x0080000007077812 */ /* 0x000fc400078efcff */
[----:B------:R-:W-:Y:S02]  /*1400*/  IADD3 R13, PT, PT, -R13, RZ, RZ ;  /* 0x000000ff0d0d7210 */ /* 0x000fe40007ffe1ff */
[----:B------:R-:W-:Y:S02]  /*1410*/  SHF.L.U32 R16, R7, R16, RZ ;  /* 0x0000001007107219 */ /* 0x000fe400000006ff */
[----:B------:R-:W-:Y:S02]  /*1420*/  FSETP.NEU.FTZ.AND P0, PT, R5, R14, PT ;  /* 0x0000000e0500720b */ /* 0x000fe40003f1d000 */
[----:B------:R-:W-:Y:S02]  /*1430*/  SEL R14, R13, RZ, P2 ;  /* 0x000000ff0d0e7207 */ /* 0x000fe40001000000 */
[----:B------:R-:W-:Y:S02]  /*1440*/  ISETP.NE.AND P1, PT, R16, RZ, P1 ;  /* 0x000000ff1000720c */ /* 0x000fe40000f25270 */
[----:B------:R-:W-:-:S02]  /*1450*/  SHF.R.U32.HI R14, RZ, R14, R7 ;  /* 0x0000000eff0e7219 */ /* 0x000fc40000011607 */
[----:B------:R-:W-:Y:S02]  /*1460*/  PLOP3.LUT P0, PT, P0, P1, PT, 0xf8, 0x8f ;  /* 0x00000000008f781c */ /* 0x000fe40000703f70 */
[----:B------:R-:W-:Y:S02]  /*1470*/  SHF.R.U32.HI R16, RZ, 0x1, R14 ;  /* 0x00000001ff107819 */ /* 0x000fe4000001160e */
[----:B------:R-:W-:-:S04]  /*1480*/  SEL R5, RZ, 0x1, !P0 ;  /* 0x00000001ff057807 */ /* 0x000fc80004000000 */
[----:B------:R-:W-:-:S04]  /*1490*/  LOP3.LUT R5, R5, 0x1, R16, 0xf8, !PT ;  /* 0x0000000105057812 */ /* 0x000fc800078ef810 */
[----:B------:R-:W-:-:S04]  /*14a0*/  LOP3.LUT R5, R5, R14, RZ, 0xc0, !PT ;  /* 0x0000000e05057212 */ /* 0x000fc800078ec0ff */
[----:B------:R-:W-:-:S04]  /*14b0*/  IADD3 R5, PT, PT, R16, R5, RZ ;  /* 0x0000000510057210 */ /* 0x000fc80007ffe0ff */
[----:B------:R-:W-:Y:S01]  /*14c0*/  LOP3.LUT R4, R5, R4, RZ, 0xfc, !PT ;  /* 0x0000000405047212 */ /* 0x000fe200078efcff */
[----:B------:R-:W-:Y:S06]  /*14d0*/  BRA `(.L_x_18) ;  /* 0x0000000000107947 */ /* 0x000fec0003800000 */
.L_x_17:
[----:B------:R-:W-:-:S04]  /*14e0*/  LOP3.LUT R4, R4, 0x80000000, RZ, 0xc0, !PT ;  /* 0x8000000004047812 */ /* 0x000fc800078ec0ff */
[----:B------:R-:W-:Y:S01]  /*14f0*/  LOP3.LUT R4, R4, 0x7f800000, RZ, 0xfc, !PT ;  /* 0x7f80000004047812 */ /* 0x000fe200078efcff */
[----:B------:R-:W-:Y:S06]  /*1500*/  BRA `(.L_x_18) ;  /* 0x0000000000047947 */ /* 0x000fec0003800000 */
.L_x_16:
[----:B------:R-:W-:-:S07]  /*1510*/  LEA R4, R14, R4, 0x17 ;  /* 0x000000040e047211 */ /* 0x000fce00078eb8ff */
.L_x_18:
[----:B------:R-:W-:Y:S05]  /*1520*/  BSYNC.RECONVERGENT B2 ;  /* 0x0000000000027941 */ /* 0x000fea0003800200 */
.L_x_15:
[----:B------:R-:W-:Y:S05]  /*1530*/  BRA `(.L_x_19) ;  /* 0x0000000000207947 */ /* 0x000fea0003800000 */
.L_x_14:
[----:B------:R-:W-:-:S04]  /*1540*/  LOP3.LUT R4, R7, 0x80000000, R26, 0x48, !PT ;  /* 0x8000000007047812 */ /* 0x000fc800078e481a */
[----:B------:R-:W-:Y:S01]  /*1550*/  LOP3.LUT R4, R4, 0x7f800000, RZ, 0xfc, !PT ;  /* 0x7f80000004047812 */ /* 0x000fe200078efcff */
[----:B------:R-:W-:Y:S06]  /*1560*/  BRA `(.L_x_19) ;  /* 0x0000000000147947 */ /* 0x000fec0003800000 */
.L_x_13:
[----:B------:R-:W-:Y:S01]  /*1570*/  LOP3.LUT R4, R7, 0x80000000, R26, 0x48, !PT ;  /* 0x8000000007047812 */ /* 0x000fe200078e481a */
[----:B------:R-:W-:Y:S06]  /*1580*/  BRA `(.L_x_19) ;  /* 0x00000000000c7947 */ /* 0x000fec0003800000 */
.L_x_12:
[----:B------:R-:W0:Y:S01]  /*1590*/  MUFU.RSQ R4, -QNAN ;  /* 0xffc0000000047908 */ /* 0x000e220000001400 */
[----:B------:R-:W-:Y:S05]  /*15a0*/  BRA `(.L_x_19) ;  /* 0x0000000000047947 */ /* 0x000fea0003800000 */
.L_x_11:
[----:B------:R-:W-:-:S07]  /*15b0*/  FADD.FTZ R4, R26, R4 ;  /* 0x000000041a047221 */ /* 0x000fce0000010000 */
.L_x_19:
[----:B------:R-:W-:Y:S05]  /*15c0*/  BSYNC.RECONVERGENT B1 ;  /* 0x0000000000017941 */ /* 0x000fea0003800200 */
.L_x_9:
[----:B------:R-:W-:-:S04]  /*15d0*/  HFMA2 R13, -RZ, RZ, 0, 0 ;  /* 0x00000000ff0d7431 */ /* 0x000fc800000001ff */
[----:B0-----:R-:W-:Y:S05]  /*15e0*/  RET.REL.NODEC R12 `(_Z20ngrav_3d_nograds_gpuiPKfS0_S0_S0_S0_iS0_S0_S0_S0_PfS1_S1_) ;  /* 0xffffffe80c847950 */ /* 0x001fea0003c3ffff */
.L_x_20:
[----:B------:R-:W-:-:S00]  /*15f0*/  BRA `(.L_x_20) ;  /* 0xfffffffc00fc7947 */ /* 0x000fc0000383ffff */
[----:B------:R-:W-:-:S00]  /*1600*/  NOP ;  /* 0x0000000000007918 */ /* 0x000fc00000000000 */
[----:B------:R-:W-:-:S00]  /*1610*/  NOP ;  /* 0x0000000000007918 */ /* 0x000fc00000000000 */
[----:B------:R-:W-:-:S00]  /*1620*/  NOP ;  /* 0x0000000000007918 */ /* 0x000fc00000000000 */
[----:B------:R-:W-:-:S00]  /*1630*/  NOP ;  /* 0x0000000000007918 */ /* 0x000fc00000000000 */
[----:B------:R-:W-:-:S00]  /*1640*/  NOP ;  /* 0x0000000000007918 */ /* 0x000fc00000000000 */
[----:B------:R-:W-:-:S00]  /*1650*/  NOP ;  /* 0x0000000000007918 */ /* 0x000fc00000000000 */
[----:B------:R-:W-:-:S00]  /*1660*/  NOP ;  /* 0x0000000000007918 */ /* 0x000fc00000000000 */
[----:B------:R-:W-:-:S00]  /*1670*/  NOP ;  /* 0x0000000000007918 */ /* 0x000fc00000000000 */
.L_x_21:


//--------------------- .nv.shared._Z20ngrav_3d_nograds_gpuiPKfS0_S0_S0_S0_iS0_S0_S0_S0_PfS1_S1_ --------------------------
	.section	.nv.shared._Z20ngrav_3d_nograds_gpuiPKfS0_S0_S0_S0_iS0_S0_S0_S0_PfS1_S1_,"aw",@nobits
	.sectionflags	@""
	.align	4
.nv.shared._Z20ngrav_3d_nograds_gpuiPKfS0_S0_S0_S0_iS0_S0_S0_S0_PfS1_S1_:
	.zero		3584


//--------------------- .nv.shared.reserved.0     --------------------------
	.section	.nv.shared.reserved.0,"aw",@nobits
	.weak		__nv_reservedSMEM_offset_0_alias
	.size		__nv_reservedSMEM_offset_0_alias, 0, 64
	.other		__nv_reservedSMEM_offset_0_alias,@"STO_CUDA_RESERVED_SHARED STV_DEFAULT"
__nv_reservedSMEM_offset_0_alias:
	.zero		0
	.zero		64


//--------------------- .nv.constant0._Z20ngrav_3d_nograds_gpuiPKfS0_S0_S0_S0_iS0_S0_S0_S0_PfS1_S1_ --------------------------
	.section	.nv.constant0._Z20ngrav_3d_nograds_gpuiPKfS0_S0_S0_S0_iS0_S0_S0_S0_PfS1_S1_,"a",@progbits
	.sectionflags	@""
	.align	4
.nv.constant0._Z20ngrav_3d_nograds_gpuiPKfS0_S0_S0_S0_iS0_S0_S0_S0_PfS1_S1_:
	.zero		1008


//--------------------- SYMBOLS --------------------------

	.type		.nv.reservedSmem.offset0,@object
	.size		.nv.reservedSmem.offset0,0x4
	.type		.nv.reservedSmem.cap,@object
	.size		.nv.reservedSmem.cap,0x4
